//
// Generated by NVIDIA NVVM Compiler
//
// Compiler Build ID: CL-36424714
// Cuda compilation tools, release 13.0, V13.0.88
// Based on NVVM 20.0.0
//

.version 9.0
.target sm_100
.address_size 64

	// .globl	_Z19column_reduce_transPfS_iii
// _ZZ19column_reduce_transPfS_iiiE5sdata has been demoted

.visible .entry _Z19column_reduce_transPfS_iii(
	.param .u64 .ptr .align 1 _Z19column_reduce_transPfS_iii_param_0,
	.param .u64 .ptr .align 1 _Z19column_reduce_transPfS_iii_param_1,
	.param .u32 _Z19column_reduce_transPfS_iii_param_2,
	.param .u32 _Z19column_reduce_transPfS_iii_param_3,
	.param .u32 _Z19column_reduce_transPfS_iii_param_4
)
{
	.reg .pred 	%p<46>;
	.reg .b32 	%r<120>;
	.reg .b32 	%f<177>;
	.reg .b64 	%rd<65>;
	// demoted variable
	.shared .align 4 .b8 _ZZ19column_reduce_transPfS_iiiE5sdata[1024];
	ld.param.u64 	%rd3, [_Z19column_reduce_transPfS_iii_param_0];
	ld.param.u64 	%rd2, [_Z19column_reduce_transPfS_iii_param_1];
	ld.param.u32 	%r58, [_Z19column_reduce_transPfS_iii_param_2];
	ld.param.u32 	%r59, [_Z19column_reduce_transPfS_iii_param_3];
	ld.param.u32 	%r60, [_Z19column_reduce_transPfS_iii_param_4];
	cvta.to.global.u64 	%rd1, %rd3;
	mov.u32 	%r61, %ctaid.x;
	mov.u32 	%r62, %ntid.x;
	add.s32 	%r63, %r62, %r59;
	add.s32 	%r64, %r63, -1;
	div.u32 	%r65, %r64, %r62;
	div.u32 	%r1, %r61, %r65;
	mul.lo.s32 	%r66, %r1, %r65;
	sub.s32 	%r67, %r61, %r66;
	mov.u32 	%r68, %tid.x;
	mad.lo.s32 	%r2, %r67, %r62, %r68;
	setp.ge.s32 	%p1, %r2, %r59;
	shl.b32 	%r69, %r68, 5;
	mov.u32 	%r70, _ZZ19column_reduce_transPfS_iiiE5sdata;
	add.s32 	%r3, %r70, %r69;
	mov.f32 	%f176, 0f00000000;
	@%p1 bra 	$L__BB0_79;
	setp.lt.s32 	%p2, %r60, 1;
	@%p2 bra 	$L__BB0_72;
	mov.u32 	%r76, %tid.y;
	mov.u32 	%r77, %ntid.y;
	mad.lo.s32 	%r78, %r1, %r77, %r76;
	mul.lo.s32 	%r4, %r78, %r60;
	and.b32  	%r5, %r60, 15;
	setp.lt.u32 	%p3, %r60, 16;
	mov.f32 	%f176, 0f00000000;
	mov.b32 	%r115, 0;
	@%p3 bra 	$L__BB0_37;
	and.b32  	%r115, %r60, 2147483632;
	neg.s32 	%r112, %r115;
	mov.f32 	%f176, 0f00000000;
	mov.b32 	%r113, 0;
$L__BB0_4:
	.pragma "nounroll";
	add.s32 	%r10, %r113, %r4;
	setp.ge.s32 	%p4, %r10, %r58;
	mov.f32 	%f140, 0f00000000;
	@%p4 bra 	$L__BB0_6;
	mad.lo.s32 	%r80, %r10, %r59, %r2;
	mul.wide.s32 	%rd4, %r80, 4;
	add.s64 	%rd5, %rd1, %rd4;
	ld.global.f32 	%f140, [%rd5];
$L__BB0_6:
	add.f32 	%f4, %f176, %f140;
	add.s32 	%r11, %r10, 1;
	setp.ge.s32 	%p5, %r11, %r58;
	mov.f32 	%f141, 0f00000000;
	@%p5 bra 	$L__BB0_8;
	mad.lo.s32 	%r81, %r11, %r59, %r2;
	mul.wide.s32 	%rd6, %r81, 4;
	add.s64 	%rd7, %rd1, %rd6;
	ld.global.f32 	%f141, [%rd7];
$L__BB0_8:
	add.f32 	%f7, %f4, %f141;
	add.s32 	%r12, %r10, 2;
	setp.ge.s32 	%p6, %r12, %r58;
	mov.f32 	%f142, 0f00000000;
	@%p6 bra 	$L__BB0_10;
	mad.lo.s32 	%r82, %r12, %r59, %r2;
	mul.wide.s32 	%rd8, %r82, 4;
	add.s64 	%rd9, %rd1, %rd8;
	ld.global.f32 	%f142, [%rd9];
$L__BB0_10:
	add.f32 	%f10, %f7, %f142;
	add.s32 	%r13, %r10, 3;
	setp.ge.s32 	%p7, %r13, %r58;
	mov.f32 	%f143, 0f00000000;
	@%p7 bra 	$L__BB0_12;
	mad.lo.s32 	%r83, %r13, %r59, %r2;
	mul.wide.s32 	%rd10, %r83, 4;
	add.s64 	%rd11, %rd1, %rd10;
	ld.global.f32 	%f143, [%rd11];
$L__BB0_12:
	add.f32 	%f13, %f10, %f143;
	add.s32 	%r14, %r10, 4;
	setp.ge.s32 	%p8, %r14, %r58;
	mov.f32 	%f144, 0f00000000;
	@%p8 bra 	$L__BB0_14;
	mad.lo.s32 	%r84, %r14, %r59, %r2;
	mul.wide.s32 	%rd12, %r84, 4;
	add.s64 	%rd13, %rd1, %rd12;
	ld.global.f32 	%f144, [%rd13];
$L__BB0_14:
	add.f32 	%f16, %f13, %f144;
	add.s32 	%r15, %r10, 5;
	setp.ge.s32 	%p9, %r15, %r58;
	mov.f32 	%f145, 0f00000000;
	@%p9 bra 	$L__BB0_16;
	mad.lo.s32 	%r85, %r15, %r59, %r2;
	mul.wide.s32 	%rd14, %r85, 4;
	add.s64 	%rd15, %rd1, %rd14;
	ld.global.f32 	%f145, [%rd15];
$L__BB0_16:
	add.f32 	%f19, %f16, %f145;
	add.s32 	%r16, %r10, 6;
	setp.ge.s32 	%p10, %r16, %r58;
	mov.f32 	%f146, 0f00000000;
	@%p10 bra 	$L__BB0_18;
	mad.lo.s32 	%r86, %r16, %r59, %r2;
	mul.wide.s32 	%rd16, %r86, 4;
	add.s64 	%rd17, %rd1, %rd16;
	ld.global.f32 	%f146, [%rd17];
$L__BB0_18:
	add.f32 	%f22, %f19, %f146;
	add.s32 	%r17, %r10, 7;
	setp.ge.s32 	%p11, %r17, %r58;
	mov.f32 	%f147, 0f00000000;
	@%p11 bra 	$L__BB0_20;
	mad.lo.s32 	%r87, %r17, %r59, %r2;
	mul.wide.s32 	%rd18, %r87, 4;
	add.s64 	%rd19, %rd1, %rd18;
	ld.global.f32 	%f147, [%rd19];
$L__BB0_20:
	add.f32 	%f25, %f22, %f147;
	add.s32 	%r18, %r10, 8;
	setp.ge.s32 	%p12, %r18, %r58;
	mov.f32 	%f148, 0f00000000;
	@%p12 bra 	$L__BB0_22;
	mad.lo.s32 	%r88, %r18, %r59, %r2;
	mul.wide.s32 	%rd20, %r88, 4;
	add.s64 	%rd21, %rd1, %rd20;
	ld.global.f32 	%f148, [%rd21];
$L__BB0_22:
	add.f32 	%f28, %f25, %f148;
	add.s32 	%r19, %r10, 9;
	setp.ge.s32 	%p13, %r19, %r58;
	mov.f32 	%f149, 0f00000000;
	@%p13 bra 	$L__BB0_24;
	mad.lo.s32 	%r89, %r19, %r59, %r2;
	mul.wide.s32 	%rd22, %r89, 4;
	add.s64 	%rd23, %rd1, %rd22;
	ld.global.f32 	%f149, [%rd23];
$L__BB0_24:
	add.f32 	%f31, %f28, %f149;
	add.s32 	%r20, %r10, 10;
	setp.ge.s32 	%p14, %r20, %r58;
	mov.f32 	%f150, 0f00000000;
	@%p14 bra 	$L__BB0_26;
	mad.lo.s32 	%r90, %r20, %r59, %r2;
	mul.wide.s32 	%rd24, %r90, 4;
	add.s64 	%rd25, %rd1, %rd24;
	ld.global.f32 	%f150, [%rd25];
$L__BB0_26:
	add.f32 	%f34, %f31, %f150;
	add.s32 	%r21, %r10, 11;
	setp.ge.s32 	%p15, %r21, %r58;
	mov.f32 	%f151, 0f00000000;
	@%p15 bra 	$L__BB0_28;
	mad.lo.s32 	%r91, %r21, %r59, %r2;
	mul.wide.s32 	%rd26, %r91, 4;
	add.s64 	%rd27, %rd1, %rd26;
	ld.global.f32 	%f151, [%rd27];
$L__BB0_28:
	add.f32 	%f37, %f34, %f151;
	add.s32 	%r22, %r10, 12;
	setp.ge.s32 	%p16, %r22, %r58;
	mov.f32 	%f152, 0f00000000;
	@%p16 bra 	$L__BB0_30;
	mad.lo.s32 	%r92, %r22, %r59, %r2;
	mul.wide.s32 	%rd28, %r92, 4;
	add.s64 	%rd29, %rd1, %rd28;
	ld.global.f32 	%f152, [%rd29];
$L__BB0_30:
	add.f32 	%f40, %f37, %f152;
	add.s32 	%r23, %r10, 13;
	setp.ge.s32 	%p17, %r23, %r58;
	mov.f32 	%f153, 0f00000000;
	@%p17 bra 	$L__BB0_32;
	mad.lo.s32 	%r93, %r23, %r59, %r2;
	mul.wide.s32 	%rd30, %r93, 4;
	add.s64 	%rd31, %rd1, %rd30;
	ld.global.f32 	%f153, [%rd31];
$L__BB0_32:
	add.f32 	%f43, %f40, %f153;
	add.s32 	%r24, %r10, 14;
	setp.ge.s32 	%p18, %r24, %r58;
	mov.f32 	%f154, 0f00000000;
	@%p18 bra 	$L__BB0_34;
	mad.lo.s32 	%r94, %r24, %r59, %r2;
	mul.wide.s32 	%rd32, %r94, 4;
	add.s64 	%rd33, %rd1, %rd32;
	ld.global.f32 	%f154, [%rd33];
$L__BB0_34:
	add.f32 	%f46, %f43, %f154;
	add.s32 	%r25, %r10, 15;
	setp.ge.s32 	%p19, %r25, %r58;
	mov.f32 	%f155, 0f00000000;
	@%p19 bra 	$L__BB0_36;
	mad.lo.s32 	%r95, %r25, %r59, %r2;
	mul.wide.s32 	%rd34, %r95, 4;
	add.s64 	%rd35, %rd1, %rd34;
	ld.global.f32 	%f155, [%rd35];
$L__BB0_36:
	add.f32 	%f176, %f46, %f155;
	add.s32 	%r113, %r113, 16;
	add.s32 	%r112, %r112, 16;
	setp.eq.s32 	%p20, %r112, 0;
	@%p20 bra 	$L__BB0_37;
	bra.uni 	$L__BB0_4;
$L__BB0_37:
	setp.eq.s32 	%p21, %r5, 0;
	@%p21 bra 	$L__BB0_72;
	and.b32  	%r29, %r60, 7;
	setp.lt.u32 	%p22, %r5, 8;
	@%p22 bra 	$L__BB0_56;
	add.s32 	%r30, %r115, %r4;
	setp.ge.s32 	%p23, %r30, %r58;
	mov.f32 	%f158, 0f00000000;
	@%p23 bra 	$L__BB0_41;
	mad.lo.s32 	%r96, %r30, %r59, %r2;
	mul.wide.s32 	%rd36, %r96, 4;
	add.s64 	%rd37, %rd1, %rd36;
	ld.global.f32 	%f158, [%rd37];
$L__BB0_41:
	add.f32 	%f54, %f176, %f158;
	add.s32 	%r31, %r30, 1;
	setp.ge.s32 	%p24, %r31, %r58;
	mov.f32 	%f159, 0f00000000;
	@%p24 bra 	$L__BB0_43;
	mad.lo.s32 	%r97, %r31, %r59, %r2;
	mul.wide.s32 	%rd38, %r97, 4;
	add.s64 	%rd39, %rd1, %rd38;
	ld.global.f32 	%f159, [%rd39];
$L__BB0_43:
	add.f32 	%f57, %f54, %f159;
	add.s32 	%r32, %r30, 2;
	setp.ge.s32 	%p25, %r32, %r58;
	mov.f32 	%f160, 0f00000000;
	@%p25 bra 	$L__BB0_45;
	mad.lo.s32 	%r98, %r32, %r59, %r2;
	mul.wide.s32 	%rd40, %r98, 4;
	add.s64 	%rd41, %rd1, %rd40;
	ld.global.f32 	%f160, [%rd41];
$L__BB0_45:
	add.f32 	%f60, %f57, %f160;
	add.s32 	%r33, %r30, 3;
	setp.ge.s32 	%p26, %r33, %r58;
	mov.f32 	%f161, 0f00000000;
	@%p26 bra 	$L__BB0_47;
	mad.lo.s32 	%r99, %r33, %r59, %r2;
	mul.wide.s32 	%rd42, %r99, 4;
	add.s64 	%rd43, %rd1, %rd42;
	ld.global.f32 	%f161, [%rd43];
$L__BB0_47:
	add.f32 	%f63, %f60, %f161;
	add.s32 	%r34, %r30, 4;
	setp.ge.s32 	%p27, %r34, %r58;
	mov.f32 	%f162, 0f00000000;
	@%p27 bra 	$L__BB0_49;
	mad.lo.s32 	%r100, %r34, %r59, %r2;
	mul.wide.s32 	%rd44, %r100, 4;
	add.s64 	%rd45, %rd1, %rd44;
	ld.global.f32 	%f162, [%rd45];
$L__BB0_49:
	add.f32 	%f66, %f63, %f162;
	add.s32 	%r35, %r30, 5;
	setp.ge.s32 	%p28, %r35, %r58;
	mov.f32 	%f163, 0f00000000;
	@%p28 bra 	$L__BB0_51;
	mad.lo.s32 	%r101, %r35, %r59, %r2;
	mul.wide.s32 	%rd46, %r101, 4;
	add.s64 	%rd47, %rd1, %rd46;
	ld.global.f32 	%f163, [%rd47];
$L__BB0_51:
	add.f32 	%f69, %f66, %f163;
	add.s32 	%r36, %r30, 6;
	setp.ge.s32 	%p29, %r36, %r58;
	mov.f32 	%f164, 0f00000000;
	@%p29 bra 	$L__BB0_53;
	mad.lo.s32 	%r102, %r36, %r59, %r2;
	mul.wide.s32 	%rd48, %r102, 4;
	add.s64 	%rd49, %rd1, %rd48;
	ld.global.f32 	%f164, [%rd49];
$L__BB0_53:
	add.f32 	%f72, %f69, %f164;
	add.s32 	%r37, %r30, 7;
	setp.ge.s32 	%p30, %r37, %r58;
	mov.f32 	%f165, 0f00000000;
	@%p30 bra 	$L__BB0_55;
	mad.lo.s32 	%r103, %r37, %r59, %r2;
	mul.wide.s32 	%rd50, %r103, 4;
	add.s64 	%rd51, %rd1, %rd50;
	ld.global.f32 	%f165, [%rd51];
$L__BB0_55:
	add.f32 	%f176, %f72, %f165;
	add.s32 	%r115, %r115, 8;
$L__BB0_56:
	setp.eq.s32 	%p31, %r29, 0;
	@%p31 bra 	$L__BB0_72;
	and.b32  	%r40, %r60, 3;
	setp.lt.u32 	%p32, %r29, 4;
	@%p32 bra 	$L__BB0_67;
	add.s32 	%r41, %r115, %r4;
	setp.ge.s32 	%p33, %r41, %r58;
	mov.f32 	%f168, 0f00000000;
	@%p33 bra 	$L__BB0_60;
	mad.lo.s32 	%r104, %r41, %r59, %r2;
	mul.wide.s32 	%rd52, %r104, 4;
	add.s64 	%rd53, %rd1, %rd52;
	ld.global.f32 	%f168, [%rd53];
$L__BB0_60:
	add.f32 	%f80, %f176, %f168;
	add.s32 	%r42, %r41, 1;
	setp.ge.s32 	%p34, %r42, %r58;
	mov.f32 	%f169, 0f00000000;
	@%p34 bra 	$L__BB0_62;
	mad.lo.s32 	%r105, %r42, %r59, %r2;
	mul.wide.s32 	%rd54, %r105, 4;
	add.s64 	%rd55, %rd1, %rd54;
	ld.global.f32 	%f169, [%rd55];
$L__BB0_62:
	add.f32 	%f83, %f80, %f169;
	add.s32 	%r43, %r41, 2;
	setp.ge.s32 	%p35, %r43, %r58;
	mov.f32 	%f170, 0f00000000;
	@%p35 bra 	$L__BB0_64;
	mad.lo.s32 	%r106, %r43, %r59, %r2;
	mul.wide.s32 	%rd56, %r106, 4;
	add.s64 	%rd57, %rd1, %rd56;
	ld.global.f32 	%f170, [%rd57];
$L__BB0_64:
	add.f32 	%f86, %f83, %f170;
	add.s32 	%r44, %r41, 3;
	setp.ge.s32 	%p36, %r44, %r58;
	mov.f32 	%f171, 0f00000000;
	@%p36 bra 	$L__BB0_66;
	mad.lo.s32 	%r107, %r44, %r59, %r2;
	mul.wide.s32 	%rd58, %r107, 4;
	add.s64 	%rd59, %rd1, %rd58;
	ld.global.f32 	%f171, [%rd59];
$L__BB0_66:
	add.f32 	%f176, %f86, %f171;
	add.s32 	%r115, %r115, 4;
$L__BB0_67:
	setp.eq.s32 	%p37, %r40, 0;
	@%p37 bra 	$L__BB0_72;
	neg.s32 	%r117, %r40;
$L__BB0_69:
	.pragma "nounroll";
	add.s32 	%r50, %r115, %r4;
	setp.ge.s32 	%p38, %r50, %r58;
	mov.f32 	%f175, 0f00000000;
	@%p38 bra 	$L__BB0_71;
	mad.lo.s32 	%r108, %r50, %r59, %r2;
	mul.wide.s32 	%rd60, %r108, 4;
	add.s64 	%rd61, %rd1, %rd60;
	ld.global.f32 	%f175, [%rd61];
$L__BB0_71:
	add.f32 	%f176, %f176, %f175;
	add.s32 	%r115, %r115, 1;
	add.s32 	%r117, %r117, 1;
	setp.ne.s32 	%p39, %r117, 0;
	@%p39 bra 	$L__BB0_69;
$L__BB0_72:
	mov.u32 	%r53, %tid.y;
	shl.b32 	%r109, %r53, 2;
	add.s32 	%r54, %r3, %r109;
	st.shared.f32 	[%r54], %f176;
	bar.sync 	0;
	mov.u32 	%r119, %ntid.y;
	setp.lt.u32 	%p40, %r119, 2;
	@%p40 bra 	$L__BB0_76;
$L__BB0_73:
	shr.u32 	%r57, %r119, 1;
	setp.ge.u32 	%p41, %r53, %r57;
	@%p41 bra 	$L__BB0_75;
	shl.b32 	%r110, %r57, 2;
	add.s32 	%r111, %r54, %r110;
	ld.shared.f32 	%f133, [%r111];
	ld.shared.f32 	%f134, [%r54];
	add.f32 	%f135, %f133, %f134;
	st.shared.f32 	[%r54], %f135;
$L__BB0_75:
	bar.sync 	0;
	setp.gt.u32 	%p42, %r119, 3;
	mov.u32 	%r119, %r57;
	@%p42 bra 	$L__BB0_73;
$L__BB0_76:
	setp.ge.s32 	%p43, %r2, %r59;
	setp.ne.s32 	%p44, %r53, 0;
	or.pred  	%p45, %p44, %p43;
	@%p45 bra 	$L__BB0_78;
	cvta.to.global.u64 	%rd62, %rd2;
	mul.wide.s32 	%rd63, %r2, 4;
	add.s64 	%rd64, %rd62, %rd63;
	ld.shared.f32 	%f136, [%r3];
	atom.global.add.f32 	%f137, [%rd64], %f136;
$L__BB0_78:
	ret;
$L__BB0_79:
	mov.u32 	%r71, %tid.y;
	shl.b32 	%r72, %r71, 2;
	add.s32 	%r73, %r3, %r72;
	mov.b32 	%r74, 0;
	st.shared.u32 	[%r73], %r74;
	bra.uni 	$L__BB0_72;

}


// ===== COMPILED SASS (sm_100) =====

	.target	sm_100

	.elftype	@"ET_EXEC"


//--------------------- .note.nv.tkinfo           --------------------------
	.section	.note.nv.tkinfo,"",@"SHT_NOTE"
	.sectionflags	@"SHF_NOTE_NV_TKINFO"
	.tkinfo
        /*0018*/ 	.word	0x00000002
        /*0030*/ 	.string	""
        /*0030*/ 	.string	"ptxas"
        /*0030*/ 	.string	"Cuda compilation tools, release 13.0, V13.0.88"
        /*0030*/ 	.string	"Build cuda_13.0.r13.0/compiler.36424714_0"
        /*0030*/ 	.string	"-arch sm_100 -m 64 "



//--------------------- .note.nv.cuinfo           --------------------------
	.section	.note.nv.cuinfo,"",@"SHT_NOTE"
	.sectionflags	@"SHF_NOTE_NV_CUINFO"
        /*0018*/ 	.short	0x0002
        /*001a*/ 	.short	0x0064
        /*001c*/ 	.short	0x0082
	.zero		2


//--------------------- .nv.info                  --------------------------
	.section	.nv.info,"",@"SHT_CUDA_INFO"
	.align	4


	//----- nvinfo : EIATTR_REGCOUNT
	.align		4
        /*0000*/ 	.byte	0x04, 0x2f
        /*0002*/ 	.short	(.L_1 - .L_0)
	.align		4
.L_0:
        /*0004*/ 	.word	index@(_Z19column_reduce_transPfS_iii)
        /*0008*/ 	.word	0x00000020


	//----- nvinfo : EIATTR_FRAME_SIZE
	.align		4
.L_1:
        /*000c*/ 	.byte	0x04, 0x11
        /*000e*/ 	.short	(.L_3 - .L_2)
	.align		4
.L_2:
        /*0010*/ 	.word	index@(_Z19column_reduce_transPfS_iii)
        /*0014*/ 	.word	0x00000000


	//----- nvinfo : EIATTR_MIN_STACK_SIZE
	.align		4
.L_3:
        /*0018*/ 	.byte	0x04, 0x12
        /*001a*/ 	.short	(.L_5 - .L_4)
	.align		4
.L_4:
        /*001c*/ 	.word	index@(_Z19column_reduce_transPfS_iii)
        /*0020*/ 	.word	0x00000000
.L_5:


//--------------------- .nv.compat                --------------------------
	.section	.nv.compat,"",@"SHT_CUDA_COMPAT_INFO"
	.align	4
        /*0000*/ 	.byte	0x02, 0x09, 0x00, 0x00, 0x02, 0x02, 0x01, 0x00, 0x02, 0x05, 0x05, 0x00, 0x03, 0x07, 0x01, 0x01
        /*0010*/ 	.byte	0x02, 0x03, 0x00, 0x00, 0x02, 0x06, 0x01, 0x00, 0x04, 0x0b, 0x08, 0x00, 0x09, 0x00, 0x00, 0x00
        /*0020*/ 	.byte	0x00, 0x00, 0x00, 0x00


//--------------------- .nv.info._Z19column_reduce_transPfS_iii --------------------------
	.section	.nv.info._Z19column_reduce_transPfS_iii,"",@"SHT_CUDA_INFO"
	.sectionflags	@""
	.align	4


	//----- nvinfo : EIATTR_CUDA_API_VERSION
	.align		4
        /*0000*/ 	.byte	0x04, 0x37
        /*0002*/ 	.short	(.L_7 - .L_6)
.L_6:
        /*0004*/ 	.word	0x00000082


	//----- nvinfo : EIATTR_KPARAM_INFO
	.align		4
.L_7:
        /*0008*/ 	.byte	0x04, 0x17
        /*000a*/ 	.short	(.L_9 - .L_8)
.L_8:
        /*000c*/ 	.word	0x00000000
        /*0010*/ 	.short	0x0004
        /*0012*/ 	.short	0x0018
        /*0014*/ 	.byte	0x00, 0xf0, 0x11, 0x00


	//----- nvinfo : EIATTR_KPARAM_INFO
	.align		4
.L_9:
        /*0018*/ 	.byte	0x04, 0x17
        /*001a*/ 	.short	(.L_11 - .L_10)
.L_10:
        /*001c*/ 	.word	0x00000000
        /*0020*/ 	.short	0x0003
        /*0022*/ 	.short	0x0014
        /*0024*/ 	.byte	0x00, 0xf0, 0x11, 0x00


	//----- nvinfo : EIATTR_KPARAM_INFO
	.align		4
.L_11:
        /*0028*/ 	.byte	0x04, 0x17
        /*002a*/ 	.short	(.L_13 - .L_12)
.L_12:
        /*002c*/ 	.word	0x00000000
        /*0030*/ 	.short	0x0002
        /*0032*/ 	.short	0x0010
        /*0034*/ 	.byte	0x00, 0xf0, 0x11, 0x00


	//----- nvinfo : EIATTR_KPARAM_INFO
	.align		4
.L_13:
        /*0038*/ 	.byte	0x04, 0x17
        /*003a*/ 	.short	(.L_15 - .L_14)
.L_14:
        /*003c*/ 	.word	0x00000000
        /*0040*/ 	.short	0x0001
        /*0042*/ 	.short	0x0008
        /*0044*/ 	.byte	0x00, 0xf5, 0x21, 0x00


	//----- nvinfo : EIATTR_KPARAM_INFO
	.align		4
.L_15:
        /*0048*/ 	.byte	0x04, 0x17
        /*004a*/ 	.short	(.L_17 - .L_16)
.L_16:
        /*004c*/ 	.word	0x00000000
        /*0050*/ 	.short	0x0000
        /*0052*/ 	.short	0x0000
        /*0054*/ 	.byte	0x00, 0xf5, 0x21, 0x00


	//----- nvinfo : EIATTR_SPARSE_MMA_MASK
	.align		4
.L_17:
        /*0058*/ 	.byte	0x03, 0x50
        /*005a*/ 	.short	0x0000


	//----- nvinfo : EIATTR_MAXREG_COUNT
	.align		4
        /*005c*/ 	.byte	0x03, 0x1b
        /*005e*/ 	.short	0x00ff


	//----- nvinfo : EIATTR_NUM_BARRIERS
	.align		4
        /*0060*/ 	.byte	0x02, 0x4c
        /*0062*/ 	.byte	0x01
	.zero		1


	//----- nvinfo : EIATTR_MERCURY_ISA_VERSION
	.align		4
        /*0064*/ 	.byte	0x03, 0x5f
        /*0066*/ 	.short	0x0101


	//----- nvinfo : EIATTR_VRC_CTA_INIT_COUNT
	.align		4
        /*0068*/ 	.byte	0x02, 0x4a
	.zero		1
	.zero		1


	//----- nvinfo : EIATTR_EXIT_INSTR_OFFSETS
	.align		4
        /*006c*/ 	.byte	0x04, 0x1c
        /*006e*/ 	.short	(.L_19 - .L_18)


	//   ....[0]....
.L_18:
        /*0070*/ 	.word	0x00001f90


	//   ....[1]....
        /*0074*/ 	.word	0x00001fe0


	//----- nvinfo : EIATTR_CRS_STACK_SIZE
	.align		4
.L_19:
        /*0078*/ 	.byte	0x04, 0x1e
        /*007a*/ 	.short	(.L_21 - .L_20)
.L_20:
        /*007c*/ 	.word	0x00000000


	//----- nvinfo : EIATTR_CBANK_PARAM_SIZE
	.align		4
.L_21:
        /*0080*/ 	.byte	0x03, 0x19
        /*0082*/ 	.short	0x001c


	//----- nvinfo : EIATTR_PARAM_CBANK
	.align		4
        /*0084*/ 	.byte	0x04, 0x0a
        /*0086*/ 	.short	(.L_23 - .L_22)
	.align		4
.L_22:
        /*0088*/ 	.word	index@(.nv.constant0._Z19column_reduce_transPfS_iii)
        /*008c*/ 	.short	0x0380
        /*008e*/ 	.short	0x001c


	//----- nvinfo : EIATTR_SW_WAR
	.align		4
.L_23:
        /*0090*/ 	.byte	0x04, 0x36
        /*0092*/ 	.short	(.L_25 - .L_24)
.L_24:
        /*0094*/ 	.word	0x00000008
.L_25:


//--------------------- .nv.callgraph             --------------------------
	.section	.nv.callgraph,"",@"SHT_CUDA_CALLGRAPH"
	.align	4
	.sectionentsize	8
	.align		4
        /*0000*/ 	.word	0x00000000
	.align		4
        /*0004*/ 	.word	0xffffffff
	.align		4
        /*0008*/ 	.word	0x00000000
	.align		4
        /*000c*/ 	.word	0xfffffffe
	.align		4
        /*0010*/ 	.word	0x00000000
	.align		4
        /*0014*/ 	.word	0xfffffffd
	.align		4
        /*0018*/ 	.word	0x00000000
	.align		4
        /*001c*/ 	.word	0xfffffffc


//--------------------- .text._Z19column_reduce_transPfS_iii --------------------------
	.section	.text._Z19column_reduce_transPfS_iii,"ax",@progbits
	.align	128
        .global         _Z19column_reduce_transPfS_iii
        .type           _Z19column_reduce_transPfS_iii,@function
        .size           _Z19column_reduce_transPfS_iii,(.L_x_10 - _Z19column_reduce_transPfS_iii)
        .other          _Z19column_reduce_transPfS_iii,@"STO_CUDA_ENTRY STV_DEFAULT"
_Z19column_reduce_transPfS_iii:
.text._Z19column_reduce_transPfS_iii:
[----:B------:R-:W-:Y:S08]  /*0000*/  LDC R1, c[0x0][0x37c] ;  /* 0x0000df00ff017b82 */ /* 0x000ff00000000800 */
[----:B------:R-:W0:Y:S01]  /*0010*/  LDC R7, c[0x0][0x360] ;  /* 0x0000d800ff077b82 */ /* 0x000e220000000800 */
[----:B------:R-:W1:Y:S01]  /*0020*/  LDCU.64 UR8, c[0x0][0x358] ;  /* 0x00006b00ff0877ac */ /* 0x000e620008000a00 */
[----:B------:R-:W-:Y:S06]  /*0030*/  BSSY.RECONVERGENT B0, `(.L_x_0) ;  /* 0x00001df000007945 */ /* 0x000fec0003800200 */
[----:B------:R-:W2:Y:S08]  /*0040*/  LDC R25, c[0x0][0x394] ;  /* 0x0000e500ff197b82 */ /* 0x000eb00000000800 */
[----:B------:R-:W3:Y:S01]  /*0050*/  S2UR UR4, SR_CTAID.X ;  /* 0x00000000000479c3 */ /* 0x000ee20000002500 */
[----:B0-----:R-:W0:Y:S01]  /*0060*/  I2F.U32.RP R4, R7 ;  /* 0x0000000700047306 */ /* 0x001e220000209000 */
[----:B------:R-:W-:-:S06]  /*0070*/  ISETP.NE.U32.AND P2, PT, R7, RZ, PT ;  /* 0x000000ff0700720c */ /* 0x000fcc0003f45070 */
[----:B------:R-:W4:Y:S01]  /*0080*/  S2UR UR5, SR_CgaCtaId ;  /* 0x00000000000579c3 */ /* 0x000f220000008800 */
[----:B0-----:R-:W0:Y:S02]  /*0090*/  MUFU.RCP R4, R4 ;  /* 0x0000000400047308 */ /* 0x001e240000001000 */
[----:B0-----:R-:W-:-:S06]  /*00a0*/  IADD3 R2, PT, PT, R4, 0xffffffe, RZ ;  /* 0x0ffffffe04027810 */ /* 0x001fcc0007ffe0ff */
[----:B------:R0:W5:Y:S02]  /*00b0*/  F2I.FTZ.U32.TRUNC.NTZ R3, R2 ;  /* 0x0000000200037305 */ /* 0x000164000021f000 */
[----:B0-----:R-:W-:Y:S01]  /*00c0*/  HFMA2 R2, -RZ, RZ, 0, 0 ;  /* 0x00000000ff027431 */ /* 0x001fe200000001ff */
[----:B-----5:R-:W-:-:S05]  /*00d0*/  IADD3 R0, PT, PT, RZ, -R3, RZ ;  /* 0x80000003ff007210 */ /* 0x020fca0007ffe0ff */
[----:B------:R-:W-:Y:S01]  /*00e0*/  IMAD R5, R0, R7, RZ ;  /* 0x0000000700057224 */ /* 0x000fe200078e02ff */
[----:B--2---:R-:W-:-:S03]  /*00f0*/  IADD3 R0, PT, PT, R7, -0x1, R25 ;  /* 0xffffffff07007810 */ /* 0x004fc60007ffe019 */
[----:B------:R-:W-:-:S06]  /*0100*/  IMAD.HI.U32 R3, R3, R5, R2 ;  /* 0x0000000503037227 */ /* 0x000fcc00078e0002 */
[----:B------:R-:W-:-:S05]  /*0110*/  IMAD.HI.U32 R5, R3, R0, RZ ;  /* 0x0000000003057227 */ /* 0x000fca00078e00ff */
[----:B------:R-:W-:-:S05]  /*0120*/  IADD3 R3, PT, PT, -R5, RZ, RZ ;  /* 0x000000ff05037210 */ /* 0x000fca0007ffe1ff */
[----:B------:R-:W-:-:S05]  /*0130*/  IMAD R0, R7, R3, R0 ;  /* 0x0000000307007224 */ /* 0x000fca00078e0200 */
[----:B------:R-:W-:-:S13]  /*0140*/  ISETP.GE.U32.AND P0, PT, R0, R7, PT ;  /* 0x000000070000720c */ /* 0x000fda0003f06070 */
[-C--:B------:R-:W-:Y:S02]  /*0150*/  @P0 IADD3 R0, PT, PT, R0, -R7.reuse, RZ ;  /* 0x8000000700000210 */ /* 0x080fe40007ffe0ff */
[----:B------:R-:W-:Y:S02]  /*0160*/  @P0 IADD3 R5, PT, PT, R5, 0x1, RZ ;  /* 0x0000000105050810 */ /* 0x000fe40007ffe0ff */
[----:B------:R-:W-:-:S13]  /*0170*/  ISETP.GE.U32.AND P1, PT, R0, R7, PT ;  /* 0x000000070000720c */ /* 0x000fda0003f26070 */
[----:B------:R-:W-:Y:S02]  /*0180*/  @P1 IADD3 R5, PT, PT, R5, 0x1, RZ ;  /* 0x0000000105051810 */ /* 0x000fe40007ffe0ff */
[----:B------:R-:W-:-:S04]  /*0190*/  @!P2 LOP3.LUT R5, RZ, R7, RZ, 0x33, !PT ;  /* 0x00000007ff05a212 */ /* 0x000fc800078e33ff */
[----:B------:R-:W0:Y:S01]  /*01a0*/  I2F.U32.RP R0, R5 ;  /* 0x0000000500007306 */ /* 0x000e220000209000 */
[----:B------:R-:W-:-:S07]  /*01b0*/  ISETP.NE.U32.AND P2, PT, R5, RZ, PT ;  /* 0x000000ff0500720c */ /* 0x000fce0003f45070 */
[----:B0-----:R-:W0:Y:S02]  /*01c0*/  MUFU.RCP R0, R0 ;  /* 0x0000000000007308 */ /* 0x001e240000001000 */
[----:B0-----:R-:W-:-:S06]  /*01d0*/  IADD3 R2, PT, PT, R0, 0xffffffe, RZ ;  /* 0x0ffffffe00027810 */ /* 0x001fcc0007ffe0ff */
[----:B------:R0:W2:Y:S02]  /*01e0*/  F2I.FTZ.U32.TRUNC.NTZ R3, R2 ;  /* 0x0000000200037305 */ /* 0x0000a4000021f000 */
[----:B0-----:R-:W-:Y:S01]  /*01f0*/  MOV R2, RZ ;  /* 0x000000ff00027202 */ /* 0x001fe20000000f00 */
[----:B--2---:R-:W-:-:S05]  /*0200*/  IMAD R4, R5, R3, RZ ;  /* 0x0000000305047224 */ /* 0x004fca00078e02ff */
[----:B------:R-:W-:-:S05]  /*0210*/  IADD3 R9, PT, PT, -R4, RZ, RZ ;  /* 0x000000ff04097210 */ /* 0x000fca0007ffe1ff */
[----:B------:R-:W-:Y:S02]  /*0220*/  IMAD.HI.U32 R3, R3, R9, R2 ;  /* 0x0000000903037227 */ /* 0x000fe400078e0002 */
[----:B------:R-:W0:Y:S04]  /*0230*/  S2R R2, SR_TID.X ;  /* 0x0000000000027919 */ /* 0x000e280000002100 */
[----:B---3--:R-:W-:-:S05]  /*0240*/  IMAD.HI.U32 R3, R3, UR4, RZ ;  /* 0x0000000403037c27 */ /* 0x008fca000f8e00ff */
[----:B------:R-:W-:-:S05]  /*0250*/  IADD3 R4, PT, PT, -R3, RZ, RZ ;  /* 0x000000ff03047210 */ /* 0x000fca0007ffe1ff */
[----:B------:R-:W-:-:S05]  /*0260*/  IMAD R4, R5, R4, UR4 ;  /* 0x0000000405047e24 */ /* 0x000fca000f8e0204 */
[----:B------:R-:W-:-:S13]  /*0270*/  ISETP.GE.U32.AND P0, PT, R4, R5, PT ;  /* 0x000000050400720c */ /* 0x000fda0003f06070 */
[----:B------:R-:W-:Y:S01]  /*0280*/  @P0 IADD3 R4, PT, PT, -R5, R4, RZ ;  /* 0x0000000405040210 */ /* 0x000fe20007ffe1ff */
[----:B------:R-:W-:-:S03]  /*0290*/  @P0 VIADD R3, R3, 0x1 ;  /* 0x0000000103030836 */ /* 0x000fc60000000000 */
[----:B------:R-:W-:Y:S01]  /*02a0*/  ISETP.GE.U32.AND P1, PT, R4, R5, PT ;  /* 0x000000050400720c */ /* 0x000fe20003f26070 */
[----:B------:R-:W-:-:S12]  /*02b0*/  HFMA2 R4, -RZ, RZ, 0, 0 ;  /* 0x00000000ff047431 */ /* 0x000fd800000001ff */
[----:B------:R-:W-:Y:S02]  /*02c0*/  @P1 IADD3 R3, PT, PT, R3, 0x1, RZ ;  /* 0x0000000103031810 */ /* 0x000fe40007ffe0ff */
[----:B------:R-:W-:-:S04]  /*02d0*/  @!P2 LOP3.LUT R3, RZ, R5, RZ, 0x33, !PT ;  /* 0x00000005ff03a212 */ /* 0x000fc800078e33ff */
[----:B------:R-:W-:-:S05]  /*02e0*/  IADD3 R0, PT, PT, -R3, RZ, RZ ;  /* 0x000000ff03007210 */ /* 0x000fca0007ffe1ff */
[----:B------:R-:W-:Y:S01]  /*02f0*/  IMAD R0, R5, R0, UR4 ;  /* 0x0000000405007e24 */ /* 0x000fe2000f8e0200 */
[----:B------:R-:W-:Y:S02]  /*0300*/  UMOV UR4, 0x400 ;  /* 0x0000040000047882 */ /* 0x000fe40000000000 */
[----:B----4-:R-:W-:Y:S01]  /*0310*/  ULEA UR4, UR5, UR4, 0x18 ;  /* 0x0000000405047291 */ /* 0x010fe2000f8ec0ff */
[----:B0-----:R-:W-:-:S05]  /*0320*/  IMAD R0, R0, R7, R2 ;  /* 0x0000000700007224 */ /* 0x001fca00078e0202 */
[----:B------:R-:W-:Y:S02]  /*0330*/  ISETP.GE.AND P0, PT, R0, R25, PT ;  /* 0x000000190000720c */ /* 0x000fe40003f06270 */
[----:B------:R-:W-:-:S11]  /*0340*/  LEA R2, R2, UR4, 0x5 ;  /* 0x0000000402027c11 */ /* 0x000fd6000f8e28ff */
[----:B------:R-:W0:Y:S02]  /*0350*/  @P0 S2R R5, SR_TID.Y ;  /* 0x0000000000050919 */ /* 0x000e240000002200 */
[----:B0-----:R-:W-:-:S05]  /*0360*/  @P0 LEA R5, R5, R2, 0x2 ;  /* 0x0000000205050211 */ /* 0x001fca00078e10ff */
[----:B------:R0:W-:Y:S01]  /*0370*/  @P0 STS [R5], RZ ;  /* 0x000000ff05000388 */ /* 0x0001e20000000800 */
[----:B-1----:R-:W-:Y:S05]  /*0380*/  @P0 BRA `(.L_x_1) ;  /* 0x0000001800a40947 */ /* 0x002fea0003800000 */
[----:B------:R-:W1:Y:S02]  /*0390*/  LDCU UR5, c[0x0][0x398] ;  /* 0x00007300ff0577ac */ /* 0x000e640008000800 */
[----:B-1----:R-:W-:-:S09]  /*03a0*/  UISETP.GE.AND UP0, UPT, UR5, 0x1, UPT ;  /* 0x000000010500788c */ /* 0x002fd2000bf06270 */
[----:B------:R-:W-:Y:S05]  /*03b0*/  BRA.U !UP0, `(.L_x_1) ;  /* 0x0000001908987547 */ /* 0x000fea000b800000 */
[----:B------:R-:W1:Y:S01]  /*03c0*/  S2R R4, SR_TID.Y ;  /* 0x0000000000047919 */ /* 0x000e620000002200 */
[----:B------:R-:W1:Y:S01]  /*03d0*/  LDCU UR4, c[0x0][0x364] ;  /* 0x00006c80ff0477ac */ /* 0x000e620008000800 */
[----:B------:R-:W-:Y:S02]  /*03e0*/  UISETP.GE.U32.AND UP0, UPT, UR5, 0x10, UPT ;  /* 0x000000100500788c */ /* 0x000fe4000bf06070 */
[----:B------:R-:W-:Y:S01]  /*03f0*/  ULOP3.LUT UR6, UR5, 0xf, URZ, 0xc0, !UPT ;  /* 0x0000000f05067892 */ /* 0x000fe2000f8ec0ff */
[----:B-1----:R-:W-:Y:S01]  /*0400*/  IMAD R3, R3, UR4, R4 ;  /* 0x0000000403037c24 */ /* 0x002fe2000f8e0204 */
[----:B------:R-:W-:Y:S01]  /*0410*/  MOV R4, RZ ;  /* 0x000000ff00047202 */ /* 0x000fe20000000f00 */
[----:B------:R-:W-:Y:S02]  /*0420*/  UMOV UR4, URZ ;  /* 0x000000ff00047c82 */ /* 0x000fe40008000000 */
[----:B------:R-:W-:Y:S02]  /*0430*/  IMAD R3, R3, UR5, RZ ;  /* 0x0000000503037c24 */ /* 0x000fe4000f8e02ff */
[----:B------:R-:W-:Y:S05]  /*0440*/  BRA.U !UP0, `(.L_x_2) ;  /* 0x0000001108487547 */ /* 0x000fea000b800000 */
[----:B------:R-:W1:Y:S01]  /*0450*/  LDCU UR4, c[0x0][0x390] ;  /* 0x00007200ff0477ac */ /* 0x000e620008000800 */
[C---:B------:R-:W-:Y:S01]  /*0460*/  IADD3 R8, PT, PT, R3.reuse, 0x2, RZ ;  /* 0x0000000203087810 */ /* 0x040fe20007ffe0ff */
[----:B------:R-:W-:Y:S01]  /*0470*/  HFMA2 R24, -RZ, RZ, 0, 0 ;  /* 0x00000000ff187431 */ /* 0x000fe200000001ff */
[C---:B------:R-:W-:Y:S02]  /*0480*/  IADD3 R7, PT, PT, R3.reuse, 0x1, RZ ;  /* 0x0000000103077810 */ /* 0x040fe40007ffe0ff */
[----:B------:R-:W-:Y:S02]  /*0490*/  CS2R R22, SRZ ;  /* 0x0000000000167805 */ /* 0x000fe4000001ff00 */
[C---:B------:R-:W-:Y:S02]  /*04a0*/  IADD3 R6, PT, PT, R3.reuse, 0x3, RZ ;  /* 0x0000000303067810 */ /* 0x040fe40007ffe0ff */
[C---:B------:R-:W-:Y:S02]  /*04b0*/  IADD3 R4, PT, PT, R3.reuse, 0x5, RZ ;  /* 0x0000000503047810 */ /* 0x040fe40007ffe0ff */
[----:B0-----:R-:W-:-:S02]  /*04c0*/  IADD3 R5, PT, PT, R3, 0x4, RZ ;  /* 0x0000000403057810 */ /* 0x001fc40007ffe0ff */
[C---:B------:R-:W-:Y:S02]  /*04d0*/  IADD3 R12, PT, PT, R3.reuse, 0x7, RZ ;  /* 0x00000007030c7810 */ /* 0x040fe40007ffe0ff */
[----:B-1----:R-:W-:Y:S02]  /*04e0*/  ISETP.GE.AND P2, PT, R3, UR4, PT ;  /* 0x0000000403007c0c */ /* 0x002fe4000bf46270 */
[----:B------:R-:W-:Y:S02]  /*04f0*/  ISETP.GE.AND P4, PT, R8, UR4, PT ;  /* 0x0000000408007c0c */ /* 0x000fe4000bf86270 */
[----:B------:R-:W-:Y:S02]  /*0500*/  ISETP.GE.AND P3, PT, R7, UR4, PT ;  /* 0x0000000407007c0c */ /* 0x000fe4000bf66270 */
[----:B------:R-:W-:Y:S02]  /*0510*/  ISETP.GE.AND P5, PT, R6, UR4, PT ;  /* 0x0000000406007c0c */ /* 0x000fe4000bfa6270 */
[----:B------:R-:W-:-:S02]  /*0520*/  ISETP.GE.AND P0, PT, R4, UR4, PT ;  /* 0x0000000404007c0c */ /* 0x000fc4000bf06270 */
[----:B------:R-:W-:-:S03]  /*0530*/  ISETP.GE.AND P6, PT, R5, UR4, PT ;  /* 0x0000000405007c0c */ /* 0x000fc6000bfc6270 */
[----:B------:R-:W0:Y:S01]  /*0540*/  @!P2 LDC.64 R18, c[0x0][0x380] ;  /* 0x0000e000ff12ab82 */ /* 0x000e220000000a00 */
[-CC-:B------:R-:W-:Y:S02]  /*0550*/  @!P2 IMAD R9, R3, R25.reuse, R0.reuse ;  /* 0x000000190309a224 */ /* 0x180fe400078e0200 */
[-CC-:B------:R-:W-:Y:S02]  /*0560*/  @!P4 IMAD R21, R8, R25.reuse, R0.reuse ;  /* 0x000000190815c224 */ /* 0x180fe400078e0200 */
[----:B------:R-:W-:Y:S02]  /*0570*/  @!P3 IMAD R13, R7, R25, R0 ;  /* 0x00000019070db224 */ /* 0x000fe400078e0200 */
[----:B------:R-:W-:Y:S01]  /*0580*/  VIADD R7, R3, 0x6 ;  /* 0x0000000603077836 */ /* 0x000fe20000000000 */
[----:B------:R-:W1:Y:S04]  /*0590*/  @!P4 LDC.64 R10, c[0x0][0x380] ;  /* 0x0000e000ff0acb82 */ /* 0x000e680000000a00 */
[----:B------:R-:W-:-:S04]  /*05a0*/  ISETP.GE.AND P1, PT, R7, UR4, PT ;  /* 0x0000000407007c0c */ /* 0x000fc8000bf26270 */
[----:B------:R-:W2:Y:S08]  /*05b0*/  @!P3 LDC.64 R14, c[0x0][0x380] ;  /* 0x0000e000ff0ebb82 */ /* 0x000eb00000000a00 */
[----:B------:R-:W3:Y:S01]  /*05c0*/  @!P5 LDC.64 R26, c[0x0][0x380] ;  /* 0x0000e000ff1adb82 */ /* 0x000ee20000000a00 */
[----:B0-----:R-:W-:-:S05]  /*05d0*/  @!P2 IMAD.WIDE R18, R9, 0x4, R18 ;  /* 0x000000040912a825 */ /* 0x001fca00078e0212 */
[----:B------:R0:W4:Y:S02]  /*05e0*/  @!P2 LDG.E R24, desc[UR8][R18.64] ;  /* 0x000000081218a981 */ /* 0x000124000c1e1900 */
[----:B------:R-:W5:Y:S01]  /*05f0*/  @!P0 LDC.64 R8, c[0x0][0x380] ;  /* 0x0000e000ff088b82 */ /* 0x000f620000000a00 */
[----:B-1----:R-:W-:Y:S01]  /*0600*/  @!P4 IMAD.WIDE R10, R21, 0x4, R10 ;  /* 0x00000004150ac825 */ /* 0x002fe200078e020a */
[----:B------:R-:W-:-:S04]  /*0610*/  ISETP.GE.AND P2, PT, R12, UR4, PT ;  /* 0x000000040c007c0c */ /* 0x000fc8000bf46270 */
[----:B------:R1:W4:Y:S02]  /*0620*/  @!P4 LDG.E R22, desc[UR8][R10.64] ;  /* 0x000000080a16c981 */ /* 0x000324000c1e1900 */
[----:B------:R-:W5:Y:S01]  /*0630*/  @!P1 LDC.64 R20, c[0x0][0x380] ;  /* 0x0000e000ff149b82 */ /* 0x000f620000000a00 */
[----:B--2---:R-:W-:-:S07]  /*0640*/  @!P3 IMAD.WIDE R14, R13, 0x4, R14 ;  /* 0x000000040d0eb825 */ /* 0x004fce00078e020e */
[----:B------:R-:W2:Y:S01]  /*0650*/  @!P6 LDC.64 R16, c[0x0][0x380] ;  /* 0x0000e000ff10eb82 */ /* 0x000ea20000000a00 */
[----:B------:R-:W-:Y:S01]  /*0660*/  @!P5 IMAD R13, R6, R25, R0 ;  /* 0x00000019060dd224 */ /* 0x000fe200078e0200 */
[----:B------:R-:W-:Y:S02]  /*0670*/  IADD3 R6, PT, PT, R3, 0x8, RZ ;  /* 0x0000000803067810 */ /* 0x000fe40007ffe0ff */
[----:B0-----:R-:W-:Y:S01]  /*0680*/  CS2R R18, SRZ ;  /* 0x0000000000127805 */ /* 0x001fe2000001ff00 */
[----:B------:R0:W4:Y:S01]  /*0690*/  @!P3 LDG.E R23, desc[UR8][R14.64] ;  /* 0x000000080e17b981 */ /* 0x000122000c1e1900 */
[----:B---3--:R-:W-:Y:S01]  /*06a0*/  @!P5 IMAD.WIDE R26, R13, 0x4, R26 ;  /* 0x000000040d1ad825 */ /* 0x008fe200078e021a */
[----:B------:R-:W-:-:S03]  /*06b0*/  ISETP.GE.AND P3, PT, R6, UR4, PT ;  /* 0x0000000406007c0c */ /* 0x000fc6000bf66270 */
[-CC-:B-1----:R-:W-:Y:S01]  /*06c0*/  @!P0 IMAD R11, R4, R25.reuse, R0.reuse ;  /* 0x00000019040b8224 */ /* 0x182fe200078e0200 */
[----:B------:R-:W-:Y:S01]  /*06d0*/  IADD3 R4, PT, PT, R3, 0xa, RZ ;  /* 0x0000000a03047810 */ /* 0x000fe20007ffe0ff */
[-CC-:B------:R-:W-:Y:S01]  /*06e0*/  @!P6 IMAD R29, R5, R25.reuse, R0.reuse ;  /* 0x00000019051de224 */ /* 0x180fe200078e0200 */
[----:B------:R-:W-:Y:S01]  /*06f0*/  IADD3 R5, PT, PT, R3, 0x9, RZ ;  /* 0x0000000903057810 */ /* 0x000fe20007ffe0ff */
[----:B------:R1:W3:Y:S01]  /*0700*/  @!P5 LDG.E R19, desc[UR8][R26.64] ;  /* 0x000000081a13d981 */ /* 0x0002e2000c1e1900 */
[----:B0-----:R-:W0:Y:S01]  /*0710*/  @!P2 LDC.64 R14, c[0x0][0x380] ;  /* 0x0000e000ff0eab82 */ /* 0x001e220000000a00 */
[----:B------:R-:W-:Y:S01]  /*0720*/  ISETP.GE.AND P5, PT, R4, UR4, PT ;  /* 0x0000000404007c0c */ /* 0x000fe2000bfa6270 */
[----:B------:R-:W-:Y:S01]  /*0730*/  @!P1 IMAD R7, R7, R25, R0 ;  /* 0x0000001907079224 */ /* 0x000fe200078e0200 */
[----:B------:R-:W-:Y:S01]  /*0740*/  ISETP.GE.AND P4, PT, R5, UR4, PT ;  /* 0x0000000405007c0c */ /* 0x000fe2000bf86270 */
[----:B-----5:R-:W-:Y:S01]  /*0750*/  @!P0 IMAD.WIDE R8, R11, 0x4, R8 ;  /* 0x000000040b088825 */ /* 0x020fe200078e0208 */
[----:B------:R-:W-:-:S03]  /*0760*/  CS2R R10, SRZ ;  /* 0x00000000000a7805 */ /* 0x000fc6000001ff00 */
[----:B------:R-:W-:Y:S01]  /*0770*/  @!P1 IMAD.WIDE R20, R7, 0x4, R20 ;  /* 0x0000000407149825 */ /* 0x000fe200078e0214 */
[----:B-1----:R-:W1:Y:S03]  /*0780*/  @!P3 LDC.64 R26, c[0x0][0x380] ;  /* 0x0000e000ff1abb82 */ /* 0x002e660000000a00 */
[----:B--2---:R-:W-:Y:S01]  /*0790*/  @!P6 IMAD.WIDE R16, R29, 0x4, R16 ;  /* 0x000000041d10e825 */ /* 0x004fe200078e0210 */
[C---:B------:R-:W-:Y:S01]  /*07a0*/  IADD3 R7, PT, PT, R3.reuse, 0xb, RZ ;  /* 0x0000000b03077810 */ /* 0x040fe20007ffe0ff */
[----:B------:R-:W2:Y:S02]  /*07b0*/  @!P1 LDG.E R10, desc[UR8][R20.64] ;  /* 0x00000008140a9981 */ /* 0x000ea4000c1e1900 */
[----:B------:R-:W-:Y:S01]  /*07c0*/  @!P2 IMAD R13, R12, R25, R0 ;  /* 0x000000190c0da224 */ /* 0x000fe200078e0200 */
[----:B------:R-:W-:Y:S01]  /*07d0*/  IADD3 R12, PT, PT, R3, 0xc, RZ ;  /* 0x0000000c030c7810 */ /* 0x000fe20007ffe0ff */
[----:B------:R5:W2:Y:S01]  /*07e0*/  @!P6 LDG.E R18, desc[UR8][R16.64] ;  /* 0x000000081012e981 */ /* 0x000aa2000c1e1900 */
[----:B------:R-:W1:Y:S02]  /*07f0*/  @!P4 LDC.64 R28, c[0x0][0x380] ;  /* 0x0000e000ff1ccb82 */ /* 0x000e640000000a00 */
[----:B------:R-:W-:Y:S01]  /*0800*/  ISETP.GE.AND P1, PT, R12, UR4, PT ;  /* 0x000000040c007c0c */ /* 0x000fe2000bf26270 */
[----:B------:R0:W2:Y:S01]  /*0810*/  @!P0 LDG.E R11, desc[UR8][R8.64] ;  /* 0x00000008080b8981 */ /* 0x0000a2000c1e1900 */
[----:B------:R-:W-:-:S04]  /*0820*/  ISETP.GE.AND P0, PT, R7, UR4, PT ;  /* 0x0000000407007c0c */ /* 0x000fc8000bf06270 */
[----:B-----5:R-:W5:Y:S01]  /*0830*/  @!P5 LDC.64 R16, c[0x0][0x380] ;  /* 0x0000e000ff10db82 */ /* 0x020f620000000a00 */
[----:B0-----:R-:W-:Y:S01]  /*0840*/  @!P2 IMAD.WIDE R14, R13, 0x4, R14 ;  /* 0x000000040d0ea825 */ /* 0x001fe200078e020e */
[----:B------:R-:W-:-:S03]  /*0850*/  CS2R R8, SRZ ;  /* 0x0000000000087805 */ /* 0x000fc6000001ff00 */
[----:B------:R-:W-:-:S03]  /*0860*/  @!P3 IMAD R13, R6, R25, R0 ;  /* 0x00000019060db224 */ /* 0x000fc600078e0200 */
[----:B------:R-:W0:Y:S01]  /*0870*/  @!P1 LDC.64 R20, c[0x0][0x380] ;  /* 0x0000e000ff149b82 */ /* 0x000e220000000a00 */
[----:B------:R1:W2:Y:S02]  /*0880*/  @!P2 LDG.E R9, desc[UR8][R14.64] ;  /* 0x000000080e09a981 */ /* 0x0002a4000c1e1900 */
[----:B-1----:R-:W-:-:S05]  /*0890*/  @!P3 IMAD.WIDE R26, R13, 0x4, R26 ;  /* 0x000000040d1ab825 */ /* 0x002fca00078e021a */
[----:B------:R-:W1:Y:S01]  /*08a0*/  @!P0 LDC.64 R14, c[0x0][0x380] ;  /* 0x0000e000ff0e8b82 */ /* 0x000e620000000a00 */
[-CC-:B------:R-:W-:Y:S01]  /*08b0*/  @!P5 IMAD R13, R4, R25.reuse, R0.reuse ;  /* 0x00000019040dd224 */ /* 0x180fe200078e0200 */
[----:B------:R5:W2:Y:S01]  /*08c0*/  @!P3 LDG.E R8, desc[UR8][R26.64] ;  /* 0x000000081a08b981 */ /* 0x000aa2000c1e1900 */
[----:B------:R-:W-:Y:S02]  /*08d0*/  @!P4 IMAD R5, R5, R25, R0 ;  /* 0x000000190505c224 */ /* 0x000fe400078e0200 */
[----:B-----5:R-:W-:-:S04]  /*08e0*/  @!P5 IMAD.WIDE R16, R13, 0x4, R16 ;  /* 0x000000040d10d825 */ /* 0x020fc800078e0210 */
[----:B------:R-:W-:Y:S02]  /*08f0*/  @!P0 IMAD R13, R7, R25, R0 ;  /* 0x00000019070d8224 */ /* 0x000fe400078e0200 */
[----:B------:R-:W-:Y:S01]  /*0900*/  @!P4 IMAD.WIDE R28, R5, 0x4, R28 ;  /* 0x00000004051cc825 */ /* 0x000fe200078e021c */
[----:B------:R-:W-:-:S03]  /*0910*/  IADD3 R5, PT, PT, R3, 0xd, RZ ;  /* 0x0000000d03057810 */ /* 0x000fc60007ffe0ff */
[----:B------:R-:W-:Y:S01]  /*0920*/  VIADD R7, R3, 0xe ;  /* 0x0000000e03077836 */ /* 0x000fe20000000000 */
[----:B------:R-:W-:Y:S01]  /*0930*/  ISETP.GE.AND P2, PT, R5, UR4, PT ;  /* 0x0000000405007c0c */ /* 0x000fe2000bf46270 */
[----:B------:R-:W-:-:S03]  /*0940*/  @!P1 IMAD R27, R12, R25, R0 ;  /* 0x000000190c1b9224 */ /* 0x000fc600078e0200 */
[----:B------:R-:W-:Y:S02]  /*0950*/  ISETP.GE.AND P3, PT, R7, UR4, PT ;  /* 0x0000000407007c0c */ /* 0x000fe4000bf66270 */
[----:B------:R-:W-:Y:S01]  /*0960*/  MOV R6, RZ ;  /* 0x000000ff00067202 */ /* 0x000fe20000000f00 */
[----:B0-----:R-:W-:Y:S01]  /*0970*/  @!P1 IMAD.WIDE R20, R27, 0x4, R20 ;  /* 0x000000041b149825 */ /* 0x001fe200078e0214 */
[----:B------:R-:W-:Y:S02]  /*0980*/  IADD3 R26, PT, PT, R3, 0xf, RZ ;  /* 0x0000000f031a7810 */ /* 0x000fe40007ffe0ff */
[----:B------:R-:W-:Y:S01]  /*0990*/  MOV R27, RZ ;  /* 0x000000ff001b7202 */ /* 0x000fe20000000f00 */
[----:B-1----:R-:W-:Y:S01]  /*09a0*/  @!P0 IMAD.WIDE R14, R13, 0x4, R14 ;  /* 0x000000040d0e8825 */ /* 0x002fe200078e020e */
[----:B------:R-:W5:Y:S01]  /*09b0*/  @!P4 LDG.E R6, desc[UR8][R28.64] ;  /* 0x000000081c06c981 */ /* 0x000f62000c1e1900 */
[----:B------:R-:W-:Y:S02]  /*09c0*/  ISETP.GE.AND P4, PT, R26, UR4, PT ;  /* 0x000000041a007c0c */ /* 0x000fe4000bf86270 */
[----:B------:R-:W-:Y:S01]  /*09d0*/  HFMA2 R4, -RZ, RZ, 0, 0 ;  /* 0x00000000ff047431 */ /* 0x000fe200000001ff */
[----:B------:R-:W0:Y:S01]  /*09e0*/  @!P2 LDC.64 R12, c[0x0][0x380] ;  /* 0x0000e000ff0cab82 */ /* 0x000e220000000a00 */
[----:B------:R1:W5:Y:S04]  /*09f0*/  @!P0 LDG.E R27, desc[UR8][R14.64] ;  /* 0x000000080e1b8981 */ /* 0x000368000c1e1900 */
[----:B------:R1:W5:Y:S03]  /*0a00*/  @!P5 LDG.E R4, desc[UR8][R16.64] ;  /* 0x000000081004d981 */ /* 0x000366000c1e1900 */
[----:B-1----:R-:W1:Y:S01]  /*0a10*/  @!P3 LDC.64 R14, c[0x0][0x380] ;  /* 0x0000e000ff0ebb82 */ /* 0x002e620000000a00 */
[----:B------:R-:W-:-:S07]  /*0a20*/  HFMA2 R28, -RZ, RZ, 0, 0 ;  /* 0x00000000ff1c7431 */ /* 0x000fce00000001ff */
[----:B------:R-:W1:Y:S01]  /*0a30*/  @!P4 LDC.64 R16, c[0x0][0x380] ;  /* 0x0000e000ff10cb82 */ /* 0x000e620000000a00 */
[-CC-:B------:R-:W-:Y:S02]  /*0a40*/  @!P2 IMAD R5, R5, R25.reuse, R0.reuse ;  /* 0x000000190505a224 */ /* 0x180fe400078e0200 */
[----:B------:R-:W-:Y:S01]  /*0a50*/  @!P3 IMAD R7, R7, R25, R0 ;  /* 0x000000190707b224 */ /* 0x000fe200078e0200 */
[----:B------:R1:W5:Y:S01]  /*0a60*/  @!P1 LDG.E R28, desc[UR8][R20.64] ;  /* 0x00000008141c9981 */ /* 0x000362000c1e1900 */
[----:B0-----:R-:W-:Y:S01]  /*0a70*/  @!P2 IMAD.WIDE R12, R5, 0x4, R12 ;  /* 0x00000004050ca825 */ /* 0x001fe200078e020c */
[----:B------:R-:W-:-:S03]  /*0a80*/  MOV R5, RZ ;  /* 0x000000ff00057202 */ /* 0x000fc60000000f00 */
[----:B------:R-:W-:-:S03]  /*0a90*/  @!P4 IMAD R25, R26, R25, R0 ;  /* 0x000000191a19c224 */ /* 0x000fc600078e0200 */
[----:B------:R-:W5:Y:S01]  /*0aa0*/  @!P2 LDG.E R5, desc[UR8][R12.64] ;  /* 0x000000080c05a981 */ /* 0x000f62000c1e1900 */
[----:B-1----:R-:W-:-:S04]  /*0ab0*/  @!P3 IMAD.WIDE R14, R7, 0x4, R14 ;  /* 0x00000004070eb825 */ /* 0x002fc800078e020e */
[----:B------:R-:W-:Y:S01]  /*0ac0*/  HFMA2 R7, -RZ, RZ, 0, 0 ;  /* 0x00000000ff077431 */ /* 0x000fe200000001ff */
[----:B------:R-:W-:Y:S01]  /*0ad0*/  MOV R20, RZ ;  /* 0x000000ff00147202 */ /* 0x000fe20000000f00 */
[----:B------:R-:W-:-:S04]  /*0ae0*/  @!P4 IMAD.WIDE R16, R25, 0x4, R16 ;  /* 0x000000041910c825 */ /* 0x000fc800078e0210 */
[----:B------:R-:W5:Y:S04]  /*0af0*/  @!P3 LDG.E R7, desc[UR8][R14.64] ;  /* 0x000000080e07b981 */ /* 0x000f68000c1e1900 */
[----:B------:R-:W5:Y:S01]  /*0b00*/  @!P4 LDG.E R20, desc[UR8][R16.64] ;  /* 0x000000081014c981 */ /* 0x000f62000c1e1900 */
[----:B------:R-:W-:-:S04]  /*0b10*/  ULOP3.LUT UR4, UR5, 0x7ffffff0, URZ, 0xc0, !UPT ;  /* 0x7ffffff005047892 */ /* 0x000fc8000f8ec0ff */
[----:B------:R-:W-:-:S04]  /*0b20*/  UIADD3 UR5, UPT, UPT, -UR4, 0x10, URZ ;  /* 0x0000001004057890 */ /* 0x000fc8000fffe1ff */
[----:B------:R-:W-:Y:S01]  /*0b30*/  UISETP.NE.AND UP0, UPT, UR5, URZ, UPT ;  /* 0x000000ff0500728c */ /* 0x000fe2000bf05270 */
[----:B----4-:R-:W-:-:S04]  /*0b40*/  FADD R24, RZ, R24 ;  /* 0x00000018ff187221 */ /* 0x010fc80000000000 */
[----:B------:R-:W-:-:S04]  /*0b50*/  FADD R23, R24, R23 ;  /* 0x0000001718177221 */ /* 0x000fc80000000000 */
[----:B------:R-:W-:-:S04]  /*0b60*/  FADD R22, R23, R22 ;  /* 0x0000001617167221 */ /* 0x000fc80000000000 */
[----:B---3--:R-:W-:-:S04]  /*0b70*/  FADD R19, R22, R19 ;  /* 0x0000001316137221 */ /* 0x008fc80000000000 */
[----:B--2---:R-:W-:-:S04]  /*0b80*/  FADD R18, R19, R18 ;  /* 0x0000001213127221 */ /* 0x004fc80000000000 */
[----:B------:R-:W-:-:S04]  /*0b90*/  FADD R11, R18, R11 ;  /* 0x0000000b120b7221 */ /* 0x000fc80000000000 */
[----:B------:R-:W-:-:S04]  /*0ba0*/  FADD R10, R11, R10 ;  /* 0x0000000a0b0a7221 */ /* 0x000fc80000000000 */
[----:B------:R-:W-:-:S04]  /*0bb0*/  FADD R9, R10, R9 ;  /* 0x000000090a097221 */ /* 0x000fc80000000000 */
[----:B------:R-:W-:-:S04]  /*0bc0*/  FADD R9, R9, R8 ;  /* 0x0000000809097221 */ /* 0x000fc80000000000 */
[----:B-----5:R-:W-:-:S04]  /*0bd0*/  FADD R9, R9, R6 ;  /* 0x0000000609097221 */ /* 0x020fc80000000000 */
[----:B------:R-:W-:-:S04]  /*0be0*/  FADD R4, R9, R4 ;  /* 0x0000000409047221 */ /* 0x000fc80000000000 */
[----:B------:R-:W-:-:S04]  /*0bf0*/  FADD R27, R4, R27 ;  /* 0x0000001b041b7221 */ /* 0x000fc80000000000 */
[----:B------:R-:W-:-:S04]  /*0c00*/  FADD R28, R27, R28 ;  /* 0x0000001c1b1c7221 */ /* 0x000fc80000000000 */
[----:B------:R-:W-:-:S04]  /*0c10*/  FADD R28, R28, R5 ;  /* 0x000000051c1c7221 */ /* 0x000fc80000000000 */
[----:B------:R-:W-:-:S04]  /*0c20*/  FADD R7, R28, R7 ;  /* 0x000000071c077221 */ /* 0x000fc80000000000 */
[----:B------:R-:W-:Y:S01]  /*0c30*/  FADD R4, R7, R20 ;  /* 0x0000001407047221 */ /* 0x000fe20000000000 */
[----:B------:R-:W-:Y:S06]  /*0c40*/  BRA.U !UP0, `(.L_x_2) ;  /* 0x0000000908487547 */ /* 0x000fec000b800000 */
[----:B------:R-:W0:Y:S01]  /*0c50*/  LDCU UR10, c[0x0][0x390] ;  /* 0x00007200ff0a77ac */ /* 0x000e220008000800 */
[----:B------:R-:W-:-:S05]  /*0c60*/  UMOV UR7, 0x10 ;  /* 0x0000001000077882 */ /* 0x000fca0000000000 */
.L_x_3:
[----:B------:R-:W-:Y:S01]  /*0c70*/  IADD3 R29, PT, PT, R3, UR7, RZ ;  /* 0x00000007031d7c10 */ /* 0x000fe2000fffe0ff */
[----:B------:R-:W-:-:S03]  /*0c80*/  HFMA2 R27, -RZ, RZ, 0, 0 ;  /* 0x00000000ff1b7431 */ /* 0x000fc600000001ff */
[C---:B------:R-:W-:Y:S01]  /*0c90*/  IADD3 R25, PT, PT, R29.reuse, 0x1, RZ ;  /* 0x000000011d197810 */ /* 0x040fe20007ffe0ff */
[C---:B------:R-:W-:Y:S01]  /*0ca0*/  VIADD R9, R29.reuse, 0x4 ;  /* 0x000000041d097836 */ /* 0x040fe20000000000 */
[----:B0-----:R-:W-:Y:S02]  /*0cb0*/  ISETP.GE.AND P5, PT, R29, UR10, PT ;  /* 0x0000000a1d007c0c */ /* 0x001fe4000bfa6270 */
[----:B------:R-:W-:Y:S02]  /*0cc0*/  ISETP.GE.AND P6, PT, R25, UR10, PT ;  /* 0x0000000a19007c0c */ /* 0x000fe4000bfc6270 */
[C---:B------:R-:W-:Y:S02]  /*0cd0*/  IADD3 R5, PT, PT, R29.reuse, 0x2, RZ ;  /* 0x000000021d057810 */ /* 0x040fe40007ffe0ff */
[----:B------:R-:W-:Y:S02]  /*0ce0*/  IADD3 R7, PT, PT, R29, 0x3, RZ ;  /* 0x000000031d077810 */ /* 0x000fe40007ffe0ff */
[----:B------:R-:W-:-:S02]  /*0cf0*/  ISETP.GE.AND P4, PT, R5, UR10, PT ;  /* 0x0000000a05007c0c */ /* 0x000fc4000bf86270 */
[----:B------:R-:W-:Y:S02]  /*0d00*/  ISETP.GE.AND P0, PT, R7, UR10, PT ;  /* 0x0000000a07007c0c */ /* 0x000fe4000bf06270 */
[----:B------:R-:W-:Y:S01]  /*0d10*/  ISETP.GE.AND P1, PT, R9, UR10, PT ;  /* 0x0000000a09007c0c */ /* 0x000fe2000bf26270 */
[----:B------:R-:W0:Y:S01]  /*0d20*/  @!P5 LDC R13, c[0x0][0x394] ;  /* 0x0000e500ff0ddb82 */ /* 0x000e220000000800 */
[----:B------:R-:W-:-:S04]  /*0d30*/  IADD3 R19, PT, PT, R29, 0x6, RZ ;  /* 0x000000061d137810 */ /* 0x000fc80007ffe0ff */
[----:B------:R-:W-:-:S03]  /*0d40*/  ISETP.GE.AND P3, PT, R19, UR10, PT ;  /* 0x0000000a13007c0c */ /* 0x000fc6000bf66270 */
[----:B------:R-:W1:Y:S08]  /*0d50*/  @!P6 LDC R6, c[0x0][0x394] ;  /* 0x0000e500ff06eb82 */ /* 0x000e700000000800 */
[----:B------:R-:W2:Y:S08]  /*0d60*/  @!P5 LDC.64 R14, c[0x0][0x380] ;  /* 0x0000e000ff0edb82 */ /* 0x000eb00000000a00 */
[----:B------:R-:W3:Y:S01]  /*0d70*/  @!P4 LDC R8, c[0x0][0x394] ;  /* 0x0000e500ff08cb82 */ /* 0x000ee20000000800 */
[----:B0-----:R-:W-:-:S07]  /*0d80*/  @!P5 IMAD R13, R29, R13, R0 ;  /* 0x0000000d1d0dd224 */ /* 0x001fce00078e0200 */
[----:B------:R-:W0:Y:S01]  /*0d90*/  @!P4 LDC.64 R10, c[0x0][0x380] ;  /* 0x0000e000ff0acb82 */ /* 0x000e220000000a00 */
[----:B-1----:R-:W-:Y:S01]  /*0da0*/  @!P6 IMAD R25, R25, R6, R0 ;  /* 0x000000061919e224 */ /* 0x002fe200078e0200 */
[----:B------:R-:W-:-:S04]  /*0db0*/  IADD3 R6, PT, PT, R29, 0x5, RZ ;  /* 0x000000051d067810 */ /* 0x000fc80007ffe0ff */
[----:B------:R-:W-:Y:S02]  /*0dc0*/  ISETP.GE.AND P2, PT, R6, UR10, PT ;  /* 0x0000000a06007c0c */ /* 0x000fe4000bf46270 */
[----:B------:R-:W1:Y:S01]  /*0dd0*/  @!P6 LDC.64 R22, c[0x0][0x380] ;  /* 0x0000e000ff16eb82 */ /* 0x000e620000000a00 */
[----:B--2---:R-:W-:-:S05]  /*0de0*/  @!P5 IMAD.WIDE R14, R13, 0x4, R14 ;  /* 0x000000040d0ed825 */ /* 0x004fca00078e020e */
[----:B------:R2:W4:Y:S02]  /*0df0*/  @!P5 LDG.E R27, desc[UR8][R14.64] ;  /* 0x000000080e1bd981 */ /* 0x000524000c1e1900 */
[----:B------:R-:W5:Y:S01]  /*0e00*/  @!P0 LDC R20, c[0x0][0x394] ;  /* 0x0000e500ff148b82 */ /* 0x000f620000000800 */
[----:B---3--:R-:W-:-:S07]  /*0e10*/  @!P4 IMAD R5, R5, R8, R0 ;  /* 0x000000080505c224 */ /* 0x008fce00078e0200 */
[----:B------:R-:W3:Y:S01]  /*0e20*/  @!P1 LDC R21, c[0x0][0x394] ;  /* 0x0000e500ff159b82 */ /* 0x000ee20000000800 */
[----:B0-----:R-:W-:-:S07]  /*0e30*/  @!P4 IMAD.WIDE R10, R5, 0x4, R10 ;  /* 0x00000004050ac825 */ /* 0x001fce00078e020a */
[----:B------:R-:W0:Y:S01]  /*0e40*/  @!P0 LDC.64 R12, c[0x0][0x380] ;  /* 0x0000e000ff0c8b82 */ /* 0x000e220000000a00 */
[----:B------:R-:W-:-:S04]  /*0e50*/  IADD3 R5, PT, PT, R29, 0x7, RZ ;  /* 0x000000071d057810 */ /* 0x000fc80007ffe0ff */
[----:B------:R-:W-:-:S03]  /*0e60*/  ISETP.GE.AND P5, PT, R5, UR10, PT ;  /* 0x0000000a05007c0c */ /* 0x000fc6000bfa6270 */
[----:B------:R-:W0:Y:S01]  /*0e70*/  @!P3 LDC R18, c[0x0][0x394] ;  /* 0x0000e500ff12bb82 */ /* 0x000e220000000800 */
[----:B-1----:R-:W-:Y:S01]  /*0e80*/  @!P6 IMAD.WIDE R22, R25, 0x4, R22 ;  /* 0x000000041916e825 */ /* 0x002fe200078e0216 */
[----:B------:R-:W-:-:S06]  /*0e90*/  CS2R R24, SRZ ;  /* 0x0000000000187805 */ /* 0x000fcc000001ff00 */
[----:B------:R-:W1:Y:S01]  /*0ea0*/  @!P2 LDC R8, c[0x0][0x394] ;  /* 0x0000e500ff08ab82 */ /* 0x000e620000000800 */
[--C-:B-----5:R-:W-:Y:S01]  /*0eb0*/  @!P0 IMAD R7, R7, R20, R0.reuse ;  /* 0x0000001407078224 */ /* 0x120fe200078e0200 */
[----:B------:R5:W4:Y:S01]  /*0ec0*/  @!P4 LDG.E R24, desc[UR8][R10.64] ;  /* 0x000000080a18c981 */ /* 0x000b22000c1e1900 */
[----:B---3--:R-:W-:-:S05]  /*0ed0*/  @!P1 IMAD R9, R9, R21, R0 ;  /* 0x0000001509099224 */ /* 0x008fca00078e0200 */
[----:B------:R-:W3:Y:S01]  /*0ee0*/  @!P1 LDC.64 R16, c[0x0][0x380] ;  /* 0x0000e000ff109b82 */ /* 0x000ee20000000a00 */
[----:B------:R-:W-:-:S07]  /*0ef0*/  IADD3 R21, PT, PT, R29, 0x8, RZ ;  /* 0x000000081d157810 */ /* 0x000fce0007ffe0ff */
[----:B--2---:R-:W2:Y:S01]  /*0f00*/  @!P3 LDC.64 R14, c[0x0][0x380] ;  /* 0x0000e000ff0ebb82 */ /* 0x004ea20000000a00 */
[----:B0-----:R-:W-:Y:S01]  /*0f10*/  @!P0 IMAD.WIDE R12, R7, 0x4, R12 ;  /* 0x00000004070c8825 */ /* 0x001fe200078e020c */
[----:B------:R-:W-:Y:S01]  /*0f20*/  ISETP.GE.AND P4, PT, R21, UR10, PT ;  /* 0x0000000a15007c0c */ /* 0x000fe2000bf86270 */
[----:B------:R0:W4:Y:S05]  /*0f30*/  @!P6 LDG.E R25, desc[UR8][R22.64] ;  /* 0x000000081619e981 */ /* 0x00012a000c1e1900 */
[----:B------:R-:W2:Y:S01]  /*0f40*/  @!P5 LDC R7, c[0x0][0x394] ;  /* 0x0000e500ff07db82 */ /* 0x000ea20000000800 */
[--C-:B------:R-:W-:Y:S02]  /*0f50*/  @!P3 IMAD R19, R19, R18, R0.reuse ;  /* 0x000000121313b224 */ /* 0x100fe400078e0200 */
[----:B-1----:R-:W-:-:S05]  /*0f60*/  @!P2 IMAD R6, R6, R8, R0 ;  /* 0x000000080606a224 */ /* 0x002fca00078e0200 */
[----:B-----5:R-:W1:Y:S01]  /*0f70*/  @!P2 LDC.64 R10, c[0x0][0x380] ;  /* 0x0000e000ff0aab82 */ /* 0x020e620000000a00 */
[----:B0-----:R-:W-:Y:S01]  /*0f80*/  CS2R R22, SRZ ;  /* 0x0000000000167805 */ /* 0x001fe2000001ff00 */
[----:B---3--:R-:W-:Y:S01]  /*0f90*/  @!P1 IMAD.WIDE R16, R9, 0x4, R16 ;  /* 0x0000000409109825 */ /* 0x008fe200078e0210 */
[----:B------:R-:W-:-:S04]  /*0fa0*/  IADD3 R9, PT, PT, R29, 0x9, RZ ;  /* 0x000000091d097810 */ /* 0x000fc80007ffe0ff */
[----:B------:R0:W3:Y:S01]  /*0fb0*/  @!P0 LDG.E R23, desc[UR8][R12.64] ;  /* 0x000000080c178981 */ /* 0x0000e2000c1e1900 */
[----:B------:R-:W5:Y:S01]  /*0fc0*/  @!P4 LDC R8, c[0x0][0x394] ;  /* 0x0000e500ff08cb82 */ /* 0x000f620000000800 */
[----:B--2---:R-:W-:Y:S01]  /*0fd0*/  @!P3 IMAD.WIDE R14, R19, 0x4, R14 ;  /* 0x00000004130eb825 */ /* 0x004fe200078e020e */
[----:B------:R-:W-:Y:S01]  /*0fe0*/  ISETP.GE.AND P0, PT, R9, UR10, PT ;  /* 0x0000000a09007c0c */ /* 0x000fe2000bf06270 */
[----:B------:R2:W3:Y:S05]  /*0ff0*/  @!P1 LDG.E R22, desc[UR8][R16.64] ;  /* 0x0000000810169981 */ /* 0x0004ea000c1e1900 */
[----:B------:R-:W5:Y:S01]  /*1000*/  @!P4 LDC.64 R18, c[0x0][0x380] ;  /* 0x0000e000ff12cb82 */ /* 0x000f620000000a00 */
[----:B------:R-:W-:Y:S01]  /*1010*/  @!P5 IMAD R20, R5, R7, R0 ;  /* 0x000000070514d224 */ /* 0x000fe200078e0200 */
[----:B------:R-:W-:-:S02]  /*1020*/  IADD3 R5, PT, PT, R29, 0xa, RZ ;  /* 0x0000000a1d057810 */ /* 0x000fc40007ffe0ff */
[----:B0-----:R-:W-:Y:S02]  /*1030*/  CS2R R12, SRZ ;  /* 0x00000000000c7805 */ /* 0x001fe4000001ff00 */
[----:B------:R-:W-:Y:S02]  /*1040*/  ISETP.GE.AND P1, PT, R5, UR10, PT ;  /* 0x0000000a05007c0c */ /* 0x000fe4000bf26270 */
[----:B--2---:R-:W0:Y:S01]  /*1050*/  @!P5 LDC.64 R16, c[0x0][0x380] ;  /* 0x0000e000ff10db82 */ /* 0x004e220000000a00 */
[----:B-1----:R-:W-:Y:S01]  /*1060*/  @!P2 IMAD.WIDE R10, R6, 0x4, R10 ;  /* 0x00000004060aa825 */ /* 0x002fe200078e020a */
[----:B------:R1:W2:Y:S04]  /*1070*/  @!P3 LDG.E R12, desc[UR8][R14.64] ;  /* 0x000000080e0cb981 */ /* 0x0002a8000c1e1900 */
[----:B------:R1:W2:Y:S02]  /*1080*/  @!P2 LDG.E R13, desc[UR8][R10.64] ;  /* 0x000000080a0da981 */ /* 0x0002a4000c1e1900 */
[----:B------:R-:W0:Y:S01]  /*1090*/  @!P0 LDC R6, c[0x0][0x394] ;  /* 0x0000e500ff068b82 */ /* 0x000e220000000800 */
[----:B-----5:R-:W-:-:S07]  /*10a0*/  @!P4 IMAD R21, R21, R8, R0 ;  /* 0x000000081515c224 */ /* 0x020fce00078e0200 */
[----:B-1----:R-:W1:Y:S01]  /*10b0*/  @!P0 LDC.64 R14, c[0x0][0x380] ;  /* 0x0000e000ff0e8b82 */ /* 0x002e620000000a00 */
[----:B------:R-:W-:Y:S01]  /*10c0*/  CS2R R10, SRZ ;  /* 0x00000000000a7805 */ /* 0x000fe2000001ff00 */
[----:B------:R-:W-:Y:S01]  /*10d0*/  @!P4 IMAD.WIDE R18, R21, 0x4, R18 ;  /* 0x000000041512c825 */ /* 0x000fe200078e0212 */
[----:B------:R-:W-:-:S04]  /*10e0*/  IADD3 R7, PT, PT, R29, 0xb, RZ ;  /* 0x0000000b1d077810 */ /* 0x000fc80007ffe0ff */
[----:B------:R5:W2:Y:S01]  /*10f0*/  @!P4 LDG.E R10, desc[UR8][R18.64] ;  /* 0x00000008120ac981 */ /* 0x000aa2000c1e1900 */
[----:B------:R-:W1:Y:S01]  /*1100*/  @!P1 LDC R8, c[0x0][0x394] ;  /* 0x0000e500ff089b82 */ /* 0x000e620000000800 */
[----:B------:R-:W-:-:S07]  /*1110*/  ISETP.GE.AND P2, PT, R7, UR10, PT ;  /* 0x0000000a07007c0c */ /* 0x000fce000bf46270 */
[----:B-----5:R-:W5:Y:S01]  /*1120*/  @!P1 LDC.64 R18, c[0x0][0x380] ;  /* 0x0000e000ff129b82 */ /* 0x020f620000000a00 */
[----:B0-----:R-:W-:-:S04]  /*1130*/  @!P5 IMAD.WIDE R16, R20, 0x4, R16 ;  /* 0x000000041410d825 */ /* 0x001fc800078e0210 */
[----:B------:R-:W-:Y:S01]  /*1140*/  @!P0 IMAD R9, R9, R6, R0 ;  /* 0x0000000609098224 */ /* 0x000fe200078e0200 */
[----:B------:R0:W2:Y:S01]  /*1150*/  @!P5 LDG.E R11, desc[UR8][R16.64] ;  /* 0x00000008100bd981 */ /* 0x0000a2000c1e1900 */
[----:B------:R-:W-:Y:S01]  /*1160*/  IADD3 R26, PT, PT, R29, 0xd, RZ ;  /* 0x0000000d1d1a7810 */ /* 0x000fe20007ffe0ff */
[----:B------:R-:W5:Y:S01]  /*1170*/  @!P2 LDC.64 R20, c[0x0][0x380] ;  /* 0x0000e000ff14ab82 */ /* 0x000f620000000a00 */
[----:B-1----:R-:W-:Y:S01]  /*1180*/  @!P0 IMAD.WIDE R14, R9, 0x4, R14 ;  /* 0x00000004090e8825 */ /* 0x002fe200078e020e */
[----:B------:R-:W-:Y:S02]  /*1190*/  MOV R9, RZ ;  /* 0x000000ff00097202 */ /* 0x000fe40000000f00 */
[----:B------:R-:W-:-:S04]  /*11a0*/  IADD3 R6, PT, PT, R29, 0xc, RZ ;  /* 0x0000000c1d067810 */ /* 0x000fc80007ffe0ff */
[----:B0-----:R-:W0:Y:S01]  /*11b0*/  @!P2 LDC R16, c[0x0][0x394] ;  /* 0x0000e500ff10ab82 */ /* 0x001e220000000800 */
[----:B------:R-:W-:Y:S01]  /*11c0*/  ISETP.GE.AND P3, PT, R26, UR10, PT ;  /* 0x0000000a1a007c0c */ /* 0x000fe2000bf66270 */
[----:B------:R1:W2:Y:S01]  /*11d0*/  @!P0 LDG.E R9, desc[UR8][R14.64] ;  /* 0x000000080e098981 */ /* 0x0002a2000c1e1900 */
[----:B------:R-:W-:Y:S01]  /*11e0*/  @!P1 IMAD R5, R5, R8, R0 ;  /* 0x0000000805059224 */ /* 0x000fe200078e0200 */
[----:B------:R-:W-:Y:S01]  /*11f0*/  ISETP.GE.AND P0, PT, R6, UR10, PT ;  /* 0x0000000a06007c0c */ /* 0x000fe2000bf06270 */
[----:B------:R-:W-:Y:S02]  /*1200*/  IMAD.MOV.U32 R8, RZ, RZ, RZ ;  /* 0x000000ffff087224 */ /* 0x000fe400078e00ff */
[----:B-----5:R-:W-:-:S05]  /*1210*/  @!P1 IMAD.WIDE R18, R5, 0x4, R18 ;  /* 0x0000000405129825 */ /* 0x020fca00078e0212 */
[----:B------:R5:W2:Y:S02]  /*1220*/  @!P1 LDG.E R8, desc[UR8][R18.64] ;  /* 0x0000000812089981 */ /* 0x000aa4000c1e1900 */
[----:B-1----:R-:W1:Y:S08]  /*1230*/  @!P3 LDC.64 R14, c[0x0][0x380] ;  /* 0x0000e000ff0ebb82 */ /* 0x002e700000000a00 */
[----:B------:R-:W1:Y:S08]  /*1240*/  @!P0 LDC R28, c[0x0][0x394] ;  /* 0x0000e500ff1c8b82 */ /* 0x000e700000000800 */
[----:B-----5:R-:W5:Y:S01]  /*1250*/  @!P3 LDC R19, c[0x0][0x394] ;  /* 0x0000e500ff13bb82 */ /* 0x020f620000000800 */
[----:B0-----:R-:W-:-:S07]  /*1260*/  @!P2 IMAD R7, R7, R16, R0 ;  /* 0x000000100707a224 */ /* 0x001fce00078e0200 */
[----:B------:R-:W0:Y:S01]  /*1270*/  @!P0 LDC.64 R16, c[0x0][0x380] ;  /* 0x0000e000ff108b82 */ /* 0x000e220000000a00 */
[----:B------:R-:W-:-:S04]  /*1280*/  @!P2 IMAD.WIDE R20, R7, 0x4, R20 ;  /* 0x000000040714a825 */ /* 0x000fc800078e0214 */
[----:B------:R-:W-:Y:S01]  /*1290*/  HFMA2 R7, -RZ, RZ, 0, 0 ;  /* 0x00000000ff077431 */ /* 0x000fe200000001ff */
[C---:B------:R-:W-:Y:S02]  /*12a0*/  IADD3 R5, PT, PT, R29.reuse, 0xe, RZ ;  /* 0x0000000e1d057810 */ /* 0x040fe40007ffe0ff */
[----:B------:R-:W-:Y:S02]  /*12b0*/  IADD3 R29, PT, PT, R29, 0xf, RZ ;  /* 0x0000000f1d1d7810 */ /* 0x000fe40007ffe0ff */
[----:B------:R-:W-:Y:S01]  /*12c0*/  ISETP.GE.AND P1, PT, R5, UR10, PT ;  /* 0x0000000a05007c0c */ /* 0x000fe2000bf26270 */
[--C-:B-1----:R-:W-:Y:S01]  /*12d0*/  @!P0 IMAD R28, R6, R28, R0.reuse ;  /* 0x0000001c061c8224 */ /* 0x102fe200078e0200 */
[----:B------:R1:W2:Y:S01]  /*12e0*/  @!P2 LDG.E R7, desc[UR8][R20.64] ;  /* 0x000000081407a981 */ /* 0x0002a2000c1e1900 */
[----:B------:R-:W-:Y:S01]  /*12f0*/  ISETP.GE.AND P2, PT, R29, UR10, PT ;  /* 0x0000000a1d007c0c */ /* 0x000fe2000bf46270 */
[----:B-----5:R-:W-:-:S04]  /*1300*/  @!P3 IMAD R26, R26, R19, R0 ;  /* 0x000000131a1ab224 */ /* 0x020fc800078e0200 */
[----:B------:R-:W-:-:S04]  /*1310*/  @!P3 IMAD.WIDE R14, R26, 0x4, R14 ;  /* 0x000000041a0eb825 */ /* 0x000fc800078e020e */
[----:B------:R-:W-:Y:S01]  /*1320*/  HFMA2 R26, -RZ, RZ, 0, 0 ;  /* 0x00000000ff1a7431 */ /* 0x000fe200000001ff */
[----:B------:R-:W5:Y:S01]  /*1330*/  @!P1 LDC.64 R18, c[0x0][0x380] ;  /* 0x0000e000ff129b82 */ /* 0x000f620000000a00 */
[----:B0-----:R-:W-:-:S07]  /*1340*/  @!P0 IMAD.WIDE R16, R28, 0x4, R16 ;  /* 0x000000041c108825 */ /* 0x001fce00078e0210 */
[----:B------:R-:W0:Y:S01]  /*1350*/  @!P1 LDC R28, c[0x0][0x394] ;  /* 0x0000e500ff1c9b82 */ /* 0x000e220000000800 */
[----:B------:R1:W2:Y:S07]  /*1360*/  @!P3 LDG.E R26, desc[UR8][R14.64] ;  /* 0x000000080e1ab981 */ /* 0x0002ae000c1e1900 */
[----:B-1----:R-:W1:Y:S08]  /*1370*/  @!P2 LDC.64 R20, c[0x0][0x380] ;  /* 0x0000e000ff14ab82 */ /* 0x002e700000000a00 */
[----:B------:R-:W4:Y:S01]  /*1380*/  @!P2 LDC R14, c[0x0][0x394] ;  /* 0x0000e500ff0eab82 */ /* 0x000f220000000800 */
[----:B------:R-:W-:-:S06]  /*1390*/  MOV R6, RZ ;  /* 0x000000ff00067202 */ /* 0x000fcc0000000f00 */
[----:B------:R5:W2:Y:S01]  /*13a0*/  @!P0 LDG.E R6, desc[UR8][R16.64] ;  /* 0x0000000810068981 */ /* 0x000aa2000c1e1900 */
[----:B0-----:R-:W-:-:S04]  /*13b0*/  @!P1 IMAD R5, R5, R28, R0 ;  /* 0x0000001c05059224 */ /* 0x001fc800078e0200 */
[----:B-----5:R-:W-:Y:S01]  /*13c0*/  @!P1 IMAD.WIDE R18, R5, 0x4, R18 ;  /* 0x0000000405129825 */ /* 0x020fe200078e0212 */
[----:B------:R-:W-:-:S03]  /*13d0*/  MOV R5, RZ ;  /* 0x000000ff00057202 */ /* 0x000fc60000000f00 */
[----:B------:R-:W-:-:S03]  /*13e0*/  HFMA2 R16, -RZ, RZ, 0, 0 ;  /* 0x00000000ff107431 */ /* 0x000fc600000001ff */
[----:B------:R-:W5:Y:S01]  /*13f0*/  @!P1 LDG.E R5, desc[UR8][R18.64] ;  /* 0x0000000812059981 */ /* 0x000f62000c1e1900 */
[----:B----4-:R-:W-:-:S04]  /*1400*/  @!P2 IMAD R29, R29, R14, R0 ;  /* 0x0000000e1d1da224 */ /* 0x010fc800078e0200 */
[----:B-1----:R-:W-:-:S05]  /*1410*/  @!P2 IMAD.WIDE R20, R29, 0x4, R20 ;  /* 0x000000041d14a825 */ /* 0x002fca00078e0214 */
[----:B------:R-:W4:Y:S01]  /*1420*/  @!P2 LDG.E R16, desc[UR8][R20.64] ;  /* 0x000000081410a981 */ /* 0x000f22000c1e1900 */
[----:B------:R-:W-:Y:S01]  /*1430*/  FADD R4, R27, R4 ;  /* 0x000000041b047221 */ /* 0x000fe20000000000 */
[----:B------:R-:W-:-:S04]  /*1440*/  UIADD3 UR5, UPT, UPT, UR5, 0x10, URZ ;  /* 0x0000001005057890 */ /* 0x000fc8000fffe0ff */
[----:B------:R-:W-:Y:S01]  /*1450*/  UISETP.NE.AND UP0, UPT, UR5, URZ, UPT ;  /* 0x000000ff0500728c */ /* 0x000fe2000bf05270 */
[----:B------:R-:W-:-:S04]  /*1460*/  FADD R25, R4, R25 ;  /* 0x0000001904197221 */ /* 0x000fc80000000000 */
[----:B------:R-:W-:-:S04]  /*1470*/  FADD R24, R25, R24 ;  /* 0x0000001819187221 */ /* 0x000fc80000000000 */
[----:B---3--:R-:W-:-:S04]  /*1480*/  FADD R23, R24, R23 ;  /* 0x0000001718177221 */ /* 0x008fc80000000000 */
[----:B------:R-:W-:-:S04]  /*1490*/  FADD R22, R23, R22 ;  /* 0x0000001617167221 */ /* 0x000fc80000000000 */
[----:B--2---:R-:W-:-:S04]  /*14a0*/  FADD R13, R22, R13 ;  /* 0x0000000d160d7221 */ /* 0x004fc80000000000 */
[----:B------:R-:W-:-:S04]  /*14b0*/  FADD R12, R13, R12 ;  /* 0x0000000c0d0c7221 */ /* 0x000fc80000000000 */
[----:B------:R-:W-:-:S04]  /*14c0*/  FADD R11, R12, R11 ;  /* 0x0000000b0c0b7221 */ /* 0x000fc80000000000 */
[----:B------:R-:W-:-:S04]  /*14d0*/  FADD R10, R11, R10 ;  /* 0x0000000a0b0a7221 */ /* 0x000fc80000000000 */
[----:B------:R-:W-:-:S04]  /*14e0*/  FADD R9, R10, R9 ;  /* 0x000000090a097221 */ /* 0x000fc80000000000 */
[----:B------:R-:W-:Y:S01]  /*14f0*/  FADD R8, R9, R8 ;  /* 0x0000000809087221 */ /* 0x000fe20000000000 */
[----:B------:R-:W-:-:S03]  /*1500*/  UIADD3 UR7, UPT, UPT, UR7, 0x10, URZ ;  /* 0x0000001007077890 */ /* 0x000fc6000fffe0ff */
[----:B------:R-:W-:-:S04]  /*1510*/  FADD R7, R8, R7 ;  /* 0x0000000708077221 */ /* 0x000fc80000000000 */
[----:B------:R-:W-:-:S04]  /*1520*/  FADD R7, R7, R6 ;  /* 0x0000000607077221 */ /* 0x000fc80000000000 */
[----:B------:R-:W-:-:S04]  /*1530*/  FADD R26, R7, R26 ;  /* 0x0000001a071a7221 */ /* 0x000fc80000000000 */
[----:B-----5:R-:W-:-:S04]  /*1540*/  FADD R5, R26, R5 ;  /* 0x000000051a057221 */ /* 0x020fc80000000000 */
[----:B----4-:R-:W-:Y:S01]  /*1550*/  FADD R4, R5, R16 ;  /* 0x0000001005047221 */ /* 0x010fe20000000000 */
[----:B------:R-:W-:Y:S06]  /*1560*/  BRA.U UP0, `(.L_x_3) ;  /* 0xfffffff500c07547 */ /* 0x000fec000b83ffff */
.L_x_2:
[----:B------:R-:W-:-:S09]  /*1570*/  UISETP.NE.AND UP0, UPT, UR6, URZ, UPT ;  /* 0x000000ff0600728c */ /* 0x000fd2000bf05270 */
[----:B------:R-:W-:Y:S05]  /*1580*/  BRA.U !UP0, `(.L_x_1) ;  /* 0x0000000908247547 */ /* 0x000fea000b800000 */
[----:B------:R-:W1:Y:S01]  /*1590*/  LDCU UR5, c[0x0][0x398] ;  /* 0x00007300ff0577ac */ /* 0x000e620008000800 */
[----:B------:R-:W-:Y:S02]  /*15a0*/  UISETP.GE.U32.AND UP0, UPT, UR6, 0x8, UPT ;  /* 0x000000080600788c */ /* 0x000fe4000bf06070 */
[----:B-1----:R-:W-:-:S04]  /*15b0*/  ULOP3.LUT UR7, UR5, 0x7, URZ, 0xc0, !UPT ;  /* 0x0000000705077892 */ /* 0x002fc8000f8ec0ff */
[----:B------:R-:W-:-:S03]  /*15c0*/  UISETP.NE.AND UP1, UPT, UR7, URZ, UPT ;  /* 0x000000ff0700728c */ /* 0x000fc6000bf25270 */
[----:B------:R-:W-:Y:S08]  /*15d0*/  BRA.U !UP0, `(.L_x_4) ;  /* 0x0000000508247547 */ /* 0x000ff0000b800000 */
[----:B------:R-:W1:Y:S01]  /*15e0*/  LDCU UR6, c[0x0][0x390] ;  /* 0x00007200ff0677ac */ /* 0x000e620008000800 */
[----:B------:R-:W-:Y:S02]  /*15f0*/  IADD3 R11, PT, PT, R3, UR4, RZ ;  /* 0x00000004030b7c10 */ /* 0x000fe4000fffe0ff */
[----:B------:R-:W-:Y:S02]  /*1600*/  MOV R9, RZ ;  /* 0x000000ff00097202 */ /* 0x000fe40000000f00 */
[C---:B------:R-:W-:Y:S01]  /*1610*/  IADD3 R7, PT, PT, R11.reuse, 0x1, RZ ;  /* 0x000000010b077810 */ /* 0x040fe20007ffe0ff */
[C---:B------:R-:W-:Y:S01]  /*1620*/  VIADD R29, R11.reuse, 0x4 ;  /* 0x000000040b1d7836 */ /* 0x040fe20000000000 */
[C---:B------:R-:W-:Y:S02]  /*1630*/  IADD3 R13, PT, PT, R11.reuse, 0x2, RZ ;  /* 0x000000020b0d7810 */ /* 0x040fe40007ffe0ff */
[C---:B------:R-:W-:Y:S02]  /*1640*/  IADD3 R19, PT, PT, R11.reuse, 0x3, RZ ;  /* 0x000000030b137810 */ /* 0x040fe40007ffe0ff */
[----:B------:R-:W-:-:S02]  /*1650*/  IADD3 R8, PT, PT, R11, 0x5, RZ ;  /* 0x000000050b087810 */ /* 0x000fc40007ffe0ff */
[C---:B------:R-:W-:Y:S02]  /*1660*/  IADD3 R23, PT, PT, R11.reuse, 0x6, RZ ;  /* 0x000000060b177810 */ /* 0x040fe40007ffe0ff */
[----:B-1----:R-:W-:Y:S02]  /*1670*/  ISETP.GE.AND P6, PT, R11, UR6, PT ;  /* 0x000000060b007c0c */ /* 0x002fe4000bfc6270 */
[----:B------:R-:W-:Y:S02]  /*1680*/  ISETP.GE.AND P5, PT, R7, UR6, PT ;  /* 0x0000000607007c0c */ /* 0x000fe4000bfa6270 */
[----:B------:R-:W-:Y:S02]  /*1690*/  ISETP.GE.AND P4, PT, R13, UR6, PT ;  /* 0x000000060d007c0c */ /* 0x000fe4000bf86270 */
[----:B------:R-:W-:Y:S02]  /*16a0*/  ISETP.GE.AND P3, PT, R19, UR6, PT ;  /* 0x0000000613007c0c */ /* 0x000fe4000bf66270 */
[----:B------:R-:W-:-:S02]  /*16b0*/  ISETP.GE.AND P2, PT, R29, UR6, PT ;  /* 0x000000061d007c0c */ /* 0x000fc4000bf46270 */
[----:B------:R-:W-:Y:S02]  /*16c0*/  ISETP.GE.AND P1, PT, R8, UR6, PT ;  /* 0x0000000608007c0c */ /* 0x000fe4000bf26270 */
[----:B------:R-:W-:Y:S01]  /*16d0*/  ISETP.GE.AND P0, PT, R23, UR6, PT ;  /* 0x0000000617007c0c */ /* 0x000fe2000bf06270 */
[----:B0-----:R-:W0:Y:S08]  /*16e0*/  @!P6 LDC R5, c[0x0][0x394] ;  /* 0x0000e500ff05eb82 */ /* 0x001e300000000800 */
[----:B------:R-:W1:Y:S08]  /*16f0*/  @!P6 LDC.64 R14, c[0x0][0x380] ;  /* 0x0000e000ff0eeb82 */ /* 0x000e700000000a00 */
[----:B------:R-:W2:Y:S08]  /*1700*/  @!P5 LDC R6, c[0x0][0x394] ;  /* 0x0000e500ff06db82 */ /* 0x000eb00000000800 */
[----:B------:R-:W3:Y:S01]  /*1710*/  @!P5 LDC.64 R26, c[0x0][0x380] ;  /* 0x0000e000ff1adb82 */ /* 0x000ee20000000a00 */
[C---:B0-----:R-:W-:Y:S01]  /*1720*/  @!P6 IMAD R5, R11.reuse, R5, R0 ;  /* 0x000000050b05e224 */ /* 0x041fe200078e0200 */
[----:B------:R-:W-:-:S06]  /*1730*/  IADD3 R11, PT, PT, R11, 0x7, RZ ;  /* 0x000000070b0b7810 */ /* 0x000fcc0007ffe0ff */
[----:B------:R-:W0:Y:S01]  /*1740*/  @!P4 LDC R10, c[0x0][0x394] ;  /* 0x0000e500ff0acb82 */ /* 0x000e220000000800 */
[----:B-1----:R-:W-:-:S05]  /*1750*/  @!P6 IMAD.WIDE R14, R5, 0x4, R14 ;  /* 0x00000004050ee825 */ /* 0x002fca00078e020e */
[----:B------:R-:W4:Y:S02]  /*1760*/  @!P6 LDG.E R9, desc[UR8][R14.64] ;  /* 0x000000080e09e981 */ /* 0x000f24000c1e1900 */
[----:B------:R-:W1:Y:S01]  /*1770*/  @!P4 LDC.64 R24, c[0x0][0x380] ;  /* 0x0000e000ff18cb82 */ /* 0x000e620000000a00 */
[----:B--2---:R-:W-:-:S07]  /*1780*/  @!P5 IMAD R5, R7, R6, R0 ;  /* 0x000000060705d224 */ /* 0x004fce00078e0200 */
[----:B------:R-:W2:Y:S01]  /*1790*/  @!P3 LDC R18, c[0x0][0x394] ;  /* 0x0000e500ff12bb82 */ /* 0x000ea20000000800 */
[----:B------:R-:W-:Y:S01]  /*17a0*/  ISETP.GE.AND P6, PT, R11, UR6, PT ;  /* 0x000000060b007c0c */ /* 0x000fe2000bfc6270 */
[----:B---3--:R-:W-:-:S06]  /*17b0*/  @!P5 IMAD.WIDE R26, R5, 0x4, R26 ;  /* 0x00000004051ad825 */ /* 0x008fcc00078e021a */
[----:B------:R-:W3:Y:S01]  /*17c0*/  @!P2 LDC R22, c[0x0][0x394] ;  /* 0x0000e500ff16ab82 */ /* 0x000ee20000000800 */
[----:B0-----:R-:W-:-:S07]  /*17d0*/  @!P4 IMAD R5, R13, R10, R0 ;  /* 0x0000000a0d05c224 */ /* 0x001fce00078e0200 */
[----:B------:R-:W0:Y:S01]  /*17e0*/  @!P3 LDC.64 R20, c[0x0][0x380] ;  /* 0x0000e000ff14bb82 */ /* 0x000e220000000a00 */
[----:B-1----:R-:W-:Y:S01]  /*17f0*/  @!P4 IMAD.WIDE R24, R5, 0x4, R24 ;  /* 0x000000040518c825 */ /* 0x002fe200078e0218 */
[----:B------:R-:W-:-:S06]  /*1800*/  MOV R5, RZ ;  /* 0x000000ff00057202 */ /* 0x000fcc0000000f00 */
[----:B------:R-:W1:Y:S01]  /*1810*/  @!P1 LDC R7, c[0x0][0x394] ;  /* 0x0000e500ff079b82 */ /* 0x000e620000000800 */
[----:B------:R2:W5:Y:S07]  /*1820*/  @!P4 LDG.E R5, desc[UR8][R24.64] ;  /* 0x000000081805c981 */ /* 0x00056e000c1e1900 */
[----:B------:R-:W1:Y:S01]  /*1830*/  @!P2 LDC.64 R12, c[0x0][0x380] ;  /* 0x0000e000ff0cab82 */ /* 0x000e620000000a00 */
[----:B------:R-:W-:Y:S02]  /*1840*/  HFMA2 R6, -RZ, RZ, 0, 0 ;  /* 0x00000000ff067431 */ /* 0x000fe400000001ff */
[----:B--2---:R-:W-:-:S05]  /*1850*/  @!P3 IMAD R25, R19, R18, R0 ;  /* 0x000000121319b224 */ /* 0x004fca00078e0200 */
[----:B------:R-:W2:Y:S08]  /*1860*/  @!P6 LDC R28, c[0x0][0x394] ;  /* 0x0000e500ff1ceb82 */ /* 0x000eb00000000800 */
[----:B------:R-:W2:Y:S01]  /*1870*/  @!P1 LDC.64 R14, c[0x0][0x380] ;  /* 0x0000e000ff0e9b82 */ /* 0x000ea20000000a00 */
[----:B---3--:R-:W-:Y:S01]  /*1880*/  @!P2 IMAD R29, R29, R22, R0 ;  /* 0x000000161d1da224 */ /* 0x008fe200078e0200 */
[----:B------:R1:W3:Y:S06]  /*1890*/  @!P5 LDG.E R6, desc[UR8][R26.64] ;  /* 0x000000081a06d981 */ /* 0x0002ec000c1e1900 */
[----:B------:R-:W2:Y:S08]  /*18a0*/  @!P0 LDC R10, c[0x0][0x394] ;  /* 0x0000e500ff0a8b82 */ /* 0x000eb00000000800 */
[----:B------:R-:W2:Y:S01]  /*18b0*/  @!P6 LDC.64 R18, c[0x0][0x380] ;  /* 0x0000e000ff12eb82 */ /* 0x000ea20000000a00 */
[----:B------:R-:W-:-:S07]  /*18c0*/  HFMA2 R22, -RZ, RZ, 0, 0 ;  /* 0x00000000ff167431 */ /* 0x000fce00000001ff */
[----:B------:R-:W2:Y:S01]  /*18d0*/  @!P0 LDC.64 R16, c[0x0][0x380] ;  /* 0x0000e000ff108b82 */ /* 0x000ea20000000a00 */
[----:B0-----:R-:W-:-:S04]  /*18e0*/  @!P3 IMAD.WIDE R20, R25, 0x4, R20 ;  /* 0x000000041914b825 */ /* 0x001fc800078e0214 */
[----:B-1----:R-:W-:Y:S01]  /*18f0*/  @!P1 IMAD R27, R8, R7, R0 ;  /* 0x00000007081b9224 */ /* 0x002fe200078e0200 */
[----:B------:R-:W-:Y:S01]  /*1900*/  MOV R7, RZ ;  /* 0x000000ff00077202 */ /* 0x000fe20000000f00 */
[----:B------:R-:W-:Y:S02]  /*1910*/  HFMA2 R8, -RZ, RZ, 0, 0 ;  /* 0x00000000ff087431 */ /* 0x000fe400000001ff */
[----:B------:R-:W-:Y:S01]  /*1920*/  @!P2 IMAD.WIDE R12, R29, 0x4, R12 ;  /* 0x000000041d0ca825 */ /* 0x000fe200078e020c */
[----:B------:R-:W5:Y:S03]  /*1930*/  @!P3 LDG.E R22, desc[UR8][R20.64] ;  /* 0x000000081416b981 */ /* 0x000f66000c1e1900 */
[--C-:B--2---:R-:W-:Y:S01]  /*1940*/  @!P6 IMAD R11, R11, R28, R0.reuse ;  /* 0x0000001c0b0be224 */ /* 0x104fe200078e0200 */
[----:B------:R-:W2:Y:S01]  /*1950*/  @!P2 LDG.E R7, desc[UR8][R12.64] ;  /* 0x000000080c07a981 */ /* 0x000ea2000c1e1900 */
[----:B------:R-:W-:-:S02]  /*1960*/  @!P0 IMAD R23, R23, R10, R0 ;  /* 0x0000000a17178224 */ /* 0x000fc400078e0200 */
[----:B------:R-:W-:-:S04]  /*1970*/  @!P1 IMAD.WIDE R14, R27, 0x4, R14 ;  /* 0x000000041b0e9825 */ /* 0x000fc800078e020e */
[----:B------:R-:W-:Y:S01]  /*1980*/  @!P6 IMAD.WIDE R18, R11, 0x4, R18 ;  /* 0x000000040b12e825 */ /* 0x000fe200078e0212 */
[----:B------:R-:W-:Y:S01]  /*1990*/  CS2R R10, SRZ ;  /* 0x00000000000a7805 */ /* 0x000fe2000001ff00 */
[----:B------:R-:W2:Y:S02]  /*19a0*/  @!P1 LDG.E R8, desc[UR8][R14.64] ;  /* 0x000000080e089981 */ /* 0x000ea4000c1e1900 */
[----:B------:R-:W-:-:S03]  /*19b0*/  @!P0 IMAD.WIDE R16, R23, 0x4, R16 ;  /* 0x0000000417108825 */ /* 0x000fc600078e0210 */
[----:B------:R-:W2:Y:S04]  /*19c0*/  @!P6 LDG.E R11, desc[UR8][R18.64] ;  /* 0x00000008120be981 */ /* 0x000ea8000c1e1900 */
[----:B------:R-:W2:Y:S01]  /*19d0*/  @!P0 LDG.E R10, desc[UR8][R16.64] ;  /* 0x00000008100a8981 */ /* 0x000ea2000c1e1900 */
[----:B------:R-:W-:Y:S01]  /*19e0*/  UIADD3 UR4, UPT, UPT, UR4, 0x8, URZ ;  /* 0x0000000804047890 */ /* 0x000fe2000fffe0ff */
[----:B----4-:R-:W-:-:S04]  /*19f0*/  FADD R9, R4, R9 ;  /* 0x0000000904097221 */ /* 0x010fc80000000000 */
[----:B---3--:R-:W-:-:S04]  /*1a00*/  FADD R6, R9, R6 ;  /* 0x0000000609067221 */ /* 0x008fc80000000000 */
[----:B-----5:R-:W-:-:S04]  /*1a10*/  FADD R5, R6, R5 ;  /* 0x0000000506057221 */ /* 0x020fc80000000000 */
[----:B------:R-:W-:-:S04]  /*1a20*/  FADD R22, R5, R22 ;  /* 0x0000001605167221 */ /* 0x000fc80000000000 */
[----:B--2---:R-:W-:-:S04]  /*1a30*/  FADD R7, R22, R7 ;  /* 0x0000000716077221 */ /* 0x004fc80000000000 */
[----:B------:R-:W-:-:S04]  /*1a40*/  FADD R7, R7, R8 ;  /* 0x0000000807077221 */ /* 0x000fc80000000000 */
[----:B------:R-:W-:-:S04]  /*1a50*/  FADD R10, R7, R10 ;  /* 0x0000000a070a7221 */ /* 0x000fc80000000000 */
[----:B------:R-:W-:-:S07]  /*1a60*/  FADD R4, R10, R11 ;  /* 0x0000000b0a047221 */ /* 0x000fce0000000000 */
.L_x_4:
[----:B------:R-:W-:Y:S05]  /*1a70*/  BRA.U !UP1, `(.L_x_1) ;  /* 0x0000000109e87547 */ /* 0x000fea000b800000 */
[----:B------:R-:W-:Y:S02]  /*1a80*/  UISETP.GE.U32.AND UP0, UPT, UR7, 0x4, UPT ;  /* 0x000000040700788c */ /* 0x000fe4000bf06070 */
[----:B------:R-:W-:-:S04]  /*1a90*/  ULOP3.LUT UR5, UR5, 0x3, URZ, 0xc0, !UPT ;  /* 0x0000000305057892 */ /* 0x000fc8000f8ec0ff */
[----:B------:R-:W-:-:S03]  /*1aa0*/  UISETP.NE.AND UP1, UPT, UR5, URZ, UPT ;  /* 0x000000ff0500728c */ /* 0x000fc6000bf25270 */
[----:B------:R-:W-:Y:S08]  /*1ab0*/  BRA.U !UP0, `(.L_x_5) ;  /* 0x0000000108987547 */ /* 0x000ff0000b800000 */
[----:B------:R-:W1:Y:S01]  /*1ac0*/  LDCU UR6, c[0x0][0x390] ;  /* 0x00007200ff0677ac */ /* 0x000e620008000800 */
[----:B------:R-:W-:-:S04]  /*1ad0*/  IADD3 R15, PT, PT, R3, UR4, RZ ;  /* 0x00000004030f7c10 */ /* 0x000fc8000fffe0ff */
[C---:B------:R-:W-:Y:S01]  /*1ae0*/  IADD3 R17, PT, PT, R15.reuse, 0x1, RZ ;  /* 0x000000010f117810 */ /* 0x040fe20007ffe0ff */
[C---:B------:R-:W-:Y:S01]  /*1af0*/  VIADD R19, R15.reuse, 0x2 ;  /* 0x000000020f137836 */ /* 0x040fe20000000000 */
[C---:B0-----:R-:W-:Y:S02]  /*1b00*/  IADD3 R5, PT, PT, R15.reuse, 0x3, RZ ;  /* 0x000000030f057810 */ /* 0x041fe40007ffe0ff */
[----:B-1----:R-:W-:Y:S02]  /*1b10*/  ISETP.GE.AND P0, PT, R15, UR6, PT ;  /* 0x000000060f007c0c */ /* 0x002fe4000bf06270 */
[----:B------:R-:W-:Y:S02]  /*1b20*/  ISETP.GE.AND P1, PT, R17, UR6, PT ;  /* 0x0000000611007c0c */ /* 0x000fe4000bf26270 */
[----:B------:R-:W-:Y:S02]  /*1b30*/  ISETP.GE.AND P2, PT, R19, UR6, PT ;  /* 0x0000000613007c0c */ /* 0x000fe4000bf46270 */
[----:B------:R-:W-:-:S07]  /*1b40*/  ISETP.GE.AND P3, PT, R5, UR6, PT ;  /* 0x0000000605007c0c */ /* 0x000fce000bf66270 */
[----:B------:R-:W0:Y:S08]  /*1b50*/  @!P0 LDC R16, c[0x0][0x394] ;  /* 0x0000e500ff108b82 */ /* 0x000e300000000800 */
[----:B------:R-:W1:Y:S08]  /*1b60*/  @!P0 LDC.64 R10, c[0x0][0x380] ;  /* 0x0000e000ff0a8b82 */ /* 0x000e700000000a00 */
[----:B------:R-:W2:Y:S08]  /*1b70*/  @!P1 LDC R18, c[0x0][0x394] ;  /* 0x0000e500ff129b82 */ /* 0x000eb00000000800 */
[----:B------:R-:W3:Y:S01]  /*1b80*/  @!P2 LDC R20, c[0x0][0x394] ;  /* 0x0000e500ff14ab82 */ /* 0x000ee20000000800 */
[----:B0-----:R-:W-:-:S02]  /*1b90*/  @!P0 IMAD R15, R15, R16, R0 ;  /* 0x000000100f0f8224 */ /* 0x001fc400078e0200 */
[----:B------:R-:W-:-:S05]  /*1ba0*/  HFMA2 R16, -RZ, RZ, 0, 0 ;  /* 0x00000000ff107431 */ /* 0x000fca00000001ff */
[----:B------:R-:W0:Y:S01]  /*1bb0*/  @!P1 LDC.64 R12, c[0x0][0x380] ;  /* 0x0000e000ff0c9b82 */ /* 0x000e220000000a00 */
[----:B-1----:R-:W-:Y:S01]  /*1bc0*/  @!P0 IMAD.WIDE R10, R15, 0x4, R10 ;  /* 0x000000040f0a8825 */ /* 0x002fe200078e020a */
[----:B------:R-:W-:-:S06]  /*1bd0*/  MOV R15, RZ ;  /* 0x000000ff000f7202 */ /* 0x000fcc0000000f00 */
[----:B------:R-:W1:Y:S01]  /*1be0*/  @!P3 LDC R14, c[0x0][0x394] ;  /* 0x0000e500ff0ebb82 */ /* 0x000e620000000800 */
[--C-:B--2---:R-:W-:Y:S01]  /*1bf0*/  @!P1 IMAD R17, R17, R18, R0.reuse ;  /* 0x0000001211119224 */ /* 0x104fe200078e0200 */
[----:B------:R-:W2:Y:S06]  /*1c00*/  @!P0 LDG.E R15, desc[UR8][R10.64] ;  /* 0x000000080a0f8981 */ /* 0x000eac000c1e1900 */
[----:B------:R-:W4:Y:S01]  /*1c10*/  @!P2 LDC.64 R8, c[0x0][0x380] ;  /* 0x0000e000ff08ab82 */ /* 0x000f220000000a00 */
[----:B---3--:R-:W-:-:S07]  /*1c20*/  @!P2 IMAD R19, R19, R20, R0 ;  /* 0x000000141313a224 */ /* 0x008fce00078e0200 */
[----:B------:R-:W3:Y:S01]  /*1c30*/  @!P3 LDC.64 R6, c[0x0][0x380] ;  /* 0x0000e000ff06bb82 */ /* 0x000ee20000000a00 */
[----:B0-----:R-:W-:-:S05]  /*1c40*/  @!P1 IMAD.WIDE R12, R17, 0x4, R12 ;  /* 0x00000004110c9825 */ /* 0x001fca00078e020c */
[----:B------:R-:W5:Y:S01]  /*1c50*/  @!P1 LDG.E R16, desc[UR8][R12.64] ;  /* 0x000000080c109981 */ /* 0x000f62000c1e1900 */
[----:B-1----:R-:W-:Y:S01]  /*1c60*/  @!P3 IMAD R17, R5, R14, R0 ;  /* 0x0000000e0511b224 */ /* 0x002fe200078e0200 */
[----:B------:R-:W-:Y:S01]  /*1c70*/  MOV R5, RZ ;  /* 0x000000ff00057202 */ /* 0x000fe20000000f00 */
[----:B------:R-:W-:Y:S02]  /*1c80*/  HFMA2 R14, -RZ, RZ, 0, 0 ;  /* 0x00000000ff0e7431 */ /* 0x000fe400000001ff */
[----:B----4-:R-:W-:-:S05]  /*1c90*/  @!P2 IMAD.WIDE R8, R19, 0x4, R8 ;  /* 0x000000041308a825 */ /* 0x010fca00078e0208 */
[----:B------:R-:W4:Y:S01]  /*1ca0*/  @!P2 LDG.E R5, desc[UR8][R8.64] ;  /* 0x000000080805a981 */ /* 0x000f22000c1e1900 */
[----:B---3--:R-:W-:-:S05]  /*1cb0*/  @!P3 IMAD.WIDE R6, R17, 0x4, R6 ;  /* 0x000000041106b825 */ /* 0x008fca00078e0206 */
[----:B------:R-:W3:Y:S01]  /*1cc0*/  @!P3 LDG.E R14, desc[UR8][R6.64] ;  /* 0x00000008060eb981 */ /* 0x000ee2000c1e1900 */
[----:B------:R-:W-:Y:S01]  /*1cd0*/  UIADD3 UR4, UPT, UPT, UR4, 0x4, URZ ;  /* 0x0000000404047890 */ /* 0x000fe2000fffe0ff */
[----:B--2---:R-:W-:-:S04]  /*1ce0*/  FADD R15, R4, R15 ;  /* 0x0000000f040f7221 */ /* 0x004fc80000000000 */
[----:B-----5:R-:W-:-:S04]  /*1cf0*/  FADD R16, R15, R16 ;  /* 0x000000100f107221 */ /* 0x020fc80000000000 */
[----:B----4-:R-:W-:-:S04]  /*1d00*/  FADD R5, R16, R5 ;  /* 0x0000000510057221 */ /* 0x010fc80000000000 */
[----:B---3--:R-:W-:-:S07]  /*1d10*/  FADD R4, R5, R14 ;  /* 0x0000000e05047221 */ /* 0x008fce0000000000 */
.L_x_5:
[----:B------:R-:W-:Y:S05]  /*1d20*/  BRA.U !UP1, `(.L_x_1) ;  /* 0x00000001093c7547 */ /* 0x000fea000b800000 */
[----:B------:R-:W1:Y:S01]  /*1d30*/  LDCU UR6, c[0x0][0x390] ;  /* 0x00007200ff0677ac */ /* 0x000e620008000800 */
[----:B------:R-:W-:-:S12]  /*1d40*/  UIADD3 UR5, UPT, UPT, -UR5, URZ, URZ ;  /* 0x000000ff05057290 */ /* 0x000fd8000fffe1ff */
.L_x_6:
[----:B------:R-:W-:-:S04]  /*1d50*/  IADD3 R9, PT, PT, R3, UR4, RZ ;  /* 0x0000000403097c10 */ /* 0x000fc8000fffe0ff */
[----:B-1----:R-:W-:-:S13]  /*1d60*/  ISETP.GE.AND P0, PT, R9, UR6, PT ;  /* 0x0000000609007c0c */ /* 0x002fda000bf06270 */
[----:B0-----:R-:W0:Y:S08]  /*1d70*/  @!P0 LDC R5, c[0x0][0x394] ;  /* 0x0000e500ff058b82 */ /* 0x001e300000000800 */
[----:B------:R-:W1:Y:S01]  /*1d80*/  @!P0 LDC.64 R6, c[0x0][0x380] ;  /* 0x0000e000ff068b82 */ /* 0x000e620000000a00 */
[----:B0-----:R-:W-:Y:S01]  /*1d90*/  @!P0 IMAD R9, R9, R5, R0 ;  /* 0x0000000509098224 */ /* 0x001fe200078e0200 */
[----:B------:R-:W-:-:S03]  /*1da0*/  MOV R5, RZ ;  /* 0x000000ff00057202 */ /* 0x000fc60000000f00 */
[----:B-1----:R-:W-:-:S05]  /*1db0*/  @!P0 IMAD.WIDE R6, R9, 0x4, R6 ;  /* 0x0000000409068825 */ /* 0x002fca00078e0206 */
[----:B------:R-:W2:Y:S01]  /*1dc0*/  @!P0 LDG.E R5, desc[UR8][R6.64] ;  /* 0x0000000806058981 */ /* 0x000ea2000c1e1900 */
[----:B------:R-:W-:Y:S02]  /*1dd0*/  UIADD3 UR5, UPT, UPT, UR5, 0x1, URZ ;  /* 0x0000000105057890 */ /* 0x000fe4000fffe0ff */
[----:B------:R-:W-:Y:S02]  /*1de0*/  UIADD3 UR4, UPT, UPT, UR4, 0x1, URZ ;  /* 0x0000000104047890 */ /* 0x000fe4000fffe0ff */
[----:B------:R-:W-:Y:S01]  /*1df0*/  UISETP.NE.AND UP0, UPT, UR5, URZ, UPT ;  /* 0x000000ff0500728c */ /* 0x000fe2000bf05270 */
[----:B--2---:R-:W-:-:S08]  /*1e00*/  FADD R4, R5, R4 ;  /* 0x0000000405047221 */ /* 0x004fd00000000000 */
[----:B------:R-:W-:Y:S05]  /*1e10*/  BRA.U UP0, `(.L_x_6) ;  /* 0xfffffffd00cc7547 */ /* 0x000fea000b83ffff */
.L_x_1:
[----:B------:R-:W-:Y:S05]  /*1e20*/  BSYNC.RECONVERGENT B0 ;  /* 0x0000000000007941 */ /* 0x000fea0003800200 */
.L_x_0:
[----:B------:R-:W1:Y:S01]  /*1e30*/  S2R R7, SR_TID.Y ;  /* 0x0000000000077919 */ /* 0x000e620000002200 */
[----:B------:R-:W2:Y:S02]  /*1e40*/  LDCU UR4, c[0x0][0x364] ;  /* 0x00006c80ff0477ac */ /* 0x000ea40008000800 */
[----:B--2---:R-:W-:Y:S01]  /*1e50*/  UISETP.GE.U32.AND UP0, UPT, UR4, 0x2, UPT ;  /* 0x000000020400788c */ /* 0x004fe2000bf06070 */
[----:B-1----:R-:W-:-:S05]  /*1e60*/  LEA R9, R7, R2, 0x2 ;  /* 0x0000000207097211 */ /* 0x002fca00078e10ff */
[----:B------:R1:W-:Y:S01]  /*1e70*/  STS [R9], R4 ;  /* 0x0000000409007388 */ /* 0x0003e20000000800 */
[----:B------:R-:W-:Y:S06]  /*1e80*/  BAR.SYNC.DEFER_BLOCKING 0x0 ;  /* 0x0000000000007b1d */ /* 0x000fec0000010000 */
[----:B------:R-:W-:Y:S05]  /*1e90*/  BRA.U !UP0, `(.L_x_7) ;  /* 0x0000000108307547 */ /* 0x000fea000b800000 */
[----:B------:R-:W-:-:S07]  /*1ea0*/  MOV R3, UR4 ;  /* 0x0000000400037c02 */ /* 0x000fce0008000f00 */
.L_x_8:
[----:B------:R-:W-:-:S04]  /*1eb0*/  SHF.R.U32.HI R6, RZ, 0x1, R3 ;  /* 0x00000001ff067819 */ /* 0x000fc80000011603 */
[----:B------:R-:W-:-:S13]  /*1ec0*/  ISETP.GE.U32.AND P0, PT, R7, R6, PT ;  /* 0x000000060700720c */ /* 0x000fda0003f06070 */
[----:B-1----:R-:W-:Y:S01]  /*1ed0*/  @!P0 LEA R4, R6, R9, 0x2 ;  /* 0x0000000906048211 */ /* 0x002fe200078e10ff */
[----:B0-----:R-:W-:Y:S05]  /*1ee0*/  @!P0 LDS R5, [R9] ;  /* 0x0000000009058984 */ /* 0x001fea0000000800 */
[----:B------:R-:W0:Y:S02]  /*1ef0*/  @!P0 LDS R4, [R4] ;  /* 0x0000000004048984 */ /* 0x000e240000000800 */
[----:B0-----:R-:W-:-:S05]  /*1f00*/  @!P0 FADD R5, R4, R5 ;  /* 0x0000000504058221 */ /* 0x001fca0000000000 */
[----:B------:R2:W-:Y:S01]  /*1f10*/  @!P0 STS [R9], R5 ;  /* 0x0000000509008388 */ /* 0x0005e20000000800 */
[----:B------:R-:W-:Y:S01]  /*1f20*/  BAR.SYNC.DEFER_BLOCKING 0x0 ;  /* 0x0000000000007b1d */ /* 0x000fe20000010000 */
[----:B------:R-:W-:Y:S02]  /*1f30*/  ISETP.GT.U32.AND P0, PT, R3, 0x3, PT ;  /* 0x000000030300780c */ /* 0x000fe40003f04070 */
[----:B------:R-:W-:-:S11]  /*1f40*/  MOV R3, R6 ;  /* 0x0000000600037202 */ /* 0x000fd60000000f00 */
[----:B--2---:R-:W-:Y:S05]  /*1f50*/  @P0 BRA `(.L_x_8) ;  /* 0xfffffffc00d40947 */ /* 0x004fea000383ffff */
.L_x_7:
[----:B------:R-:W2:Y:S02]  /*1f60*/  LDCU UR4, c[0x0][0x394] ;  /* 0x00007280ff0477ac */ /* 0x000ea40008000800 */
[----:B--2---:R-:W-:-:S04]  /*1f70*/  ISETP.GE.AND P0, PT, R0, UR4, PT ;  /* 0x0000000400007c0c */ /* 0x004fc8000bf06270 */
[----:B------:R-:W-:-:S13]  /*1f80*/  ISETP.NE.OR P0, PT, R7, RZ, P0 ;  /* 0x000000ff0700720c */ /* 0x000fda0000705670 */
[----:B------:R-:W-:Y:S05]  /*1f90*/  @P0 EXIT ;  /* 0x000000000000094d */ /* 0x000fea0003800000 */
[----:B------:R-:W2:Y:S01]  /*1fa0*/  LDS R3, [R2] ;  /* 0x0000000002037984 */ /* 0x000ea20000000800 */
[----:B01----:R-:W0:Y:S02]  /*1fb0*/  LDC.64 R4, c[0x0][0x388] ;  /* 0x0000e200ff047b82 */ /* 0x003e240000000a00 */
[----:B0-----:R-:W-:-:S05]  /*1fc0*/  IMAD.WIDE R4, R0, 0x4, R4 ;  /* 0x0000000400047825 */ /* 0x001fca00078e0204 */
[----:B--2---:R-:W-:Y:S01]  /*1fd0*/  REDG.E.ADD.F32.FTZ.RN.STRONG.GPU desc[UR8][R4.64], R3 ;  /* 0x00000003040079a6 */ /* 0x004fe2000c12f308 */
[----:B------:R-:W-:Y:S05]  /*1fe0*/  EXIT ;  /* 0x000000000000794d */ /* 0x000fea0003800000 */
.L_x_9:
[----:B------:R-:W-:-:S00]  /*1ff0*/  BRA `(.L_x_9) ;  /* 0xfffffffc00fc7947 */ /* 0x000fc0000383ffff */
[----:B------:R-:W-:-:S00]  /*2000*/  NOP ;  /* 0x0000000000007918 */ /* 0x000fc00000000000 */
[----:B------:R-:W-:-:S00]  /*2010*/  NOP ;  /* 0x0000000000007918 */ /* 0x000fc00000000000 */
[----:B------:R-:W-:-:S00]  /*2020*/  NOP ;  /* 0x0000000000007918 */ /* 0x000fc00000000000 */
[----:B------:R-:W-:-:S00]  /*2030*/  NOP ;  /* 0x0000000000007918 */ /* 0x000fc00000000000 */
[----:B------:R-:W-:-:S00]  /*2040*/  NOP ;  /* 0x0000000000007918 */ /* 0x000fc00000000000 */
[----:B------:R-:W-:-:S00]  /*2050*/  NOP ;  /* 0x0000000000007918 */ /* 0x000fc00000000000 */
[----:B------:R-:W-:-:S00]  /*2060*/  NOP ;  /* 0x0000000000007918 */ /* 0x000fc00000000000 */
[----:B------:R-:W-:-:S00]  /*2070*/  NOP ;  /* 0x0000000000007918 */ /* 0x000fc00000000000 */
.L_x_10:


//--------------------- .nv.shared._Z19column_reduce_transPfS_iii --------------------------
	.section	.nv.shared._Z19column_reduce_transPfS_iii,"aw",@nobits
	.sectionflags	@""
	.align	4
.nv.shared._Z19column_reduce_transPfS_iii:
	.zero		2048


//--------------------- .nv.shared.reserved.0     --------------------------
	.section	.nv.shared.reserved.0,"aw",@nobits
	.weak		__nv_reservedSMEM_offset_0_alias
	.size		__nv_reservedSMEM_offset_0_alias, 0, 64
	.other		__nv_reservedSMEM_offset_0_alias,@"STO_CUDA_RESERVED_SHARED STV_DEFAULT"
__nv_reservedSMEM_offset_0_alias:
	.zero		0
	.zero		64


//--------------------- .nv.constant0._Z19column_reduce_transPfS_iii --------------------------
	.section	.nv.constant0._Z19column_reduce_transPfS_iii,"a",@progbits
	.sectionflags	@""
	.align	4
.nv.constant0._Z19column_reduce_transPfS_iii:
	.zero		924


//--------------------- SYMBOLS --------------------------

	.type		.nv.reservedSmem.offset0,@object
	.size		.nv.reservedSmem.offset0,0x4
	.type		.nv.reservedSmem.cap,@object
	.size		.nv.reservedSmem.cap,0x4
